	.target	sm_100a

	.elftype	@"ET_EXEC"


//--------------------- .note.nv.tkinfo           --------------------------
	.section	.note.nv.tkinfo,"",@"SHT_NOTE"
	.sectionflags	@"SHF_NOTE_NV_TKINFO"
	.tkinfo
        /*0018*/ 	.word	0x00000002
        /*0030*/ 	.string	""
        /*0030*/ 	.string	"ptxas"
        /*0030*/ 	.string	"Cuda compilation tools, release 13.0, V13.0.88"
        /*0030*/ 	.string	"Build cuda_13.0.r13.0/compiler.36424714_0"
        /*0030*/ 	.string	"-arch sm_100a -m 64 "



//--------------------- .note.nv.cuinfo           --------------------------
	.section	.note.nv.cuinfo,"",@"SHT_NOTE"
	.sectionflags	@"SHF_NOTE_NV_CUINFO"
        /*0018*/ 	.short	0x0002
        /*001a*/ 	.short	0x0064
        /*001c*/ 	.short	0x0082
	.zero		2


//--------------------- .nv.info                  --------------------------
	.section	.nv.info,"",@"SHT_CUDA_INFO"
	.align	4


	//----- nvinfo : EIATTR_REGCOUNT
	.align		4
        /*0000*/ 	.byte	0x04, 0x2f
        /*0002*/ 	.short	(.L_19 - .L_18)
	.align		4
.L_18:
        /*0004*/ 	.word	index@(_ZN7cutlass13device_kernelINS_4gemm6kernel13GemmUniversalIN4cute5tupleIJiiiiEEENS1_10collective13CollectiveMmaINS1_35MainloopSm100TmaUmmaWarpSpecializedILi6ELi2ELi4ENS5_IJNS4_1CILi4EEESB_NSA_ILi1EEEEEEEENS5_IJNSA_ILi128EEESF_NSA_ILi64EEEEEENS_6half_tENS5_IJlSC_lEEESI_SJ_NS4_8TiledMMAINS4_8MMA_AtomIJNS4_26SM100_MMA_F16BF16_2x1SM_SSISI_SI_fLi128ELi128ELNS4_4UMMA5MajorE0ELSO_0ELNSN_7ScaleInE0ELSP_0EEEEEENS4_6LayoutINS5_IJSC_SC_SC_EEENS5_IJNSA_ILi0EEESU_SU_EEEEENS5_IJNS4_10UnderscoreESX_SX_EEEEENS4_28SM100_TMA_2SM_LOAD_MULTICASTENS4_14ComposedLayoutINS4_7SwizzleILi3ELi4ELi3EEENS4_18smem_ptr_flag_bitsILi16EEENSS_INS5_IJNSA_ILi8EEESG_EEENS5_IJSG_SC_EEEEEEEvNS4_8identityES10_S1A_vS1B_EENS_8epilogue10collective18CollectiveEpilogueINS1D_23Sm100TmaWarpSpecializedILi4ELi2ELi16ELb1ELb0EEEJNS5_IJSG_SF_SG_EEENS5_IJNSS_ISG_SC_EENSS_INS5_IJNSA_ILi16EEENSA_ILi2EEEEEENS5_IJSC_SG_EEEEEEEESI_SJ_SI_SJ_NS1D_6fusion15FusionCallbacksIS1H_NS1Q_17LinearCombinationISI_fSI_fLNS_15FloatRoundStyleE2EEES1I_S1P_JEEENS4_5SM1004TMEM4LOAD26SM100_TMEM_LOAD_32dp32b16xENS4_13SM90_TMA_LOADENS11_INS12_ILi1ELi4ELi3EEES15_NSS_INS5_IJS16_S1K_EEENS5_IJS1K_SC_EEEEEEENS4_39AutoVectorizingCopyWithAssumedAlignmentILi128EEENS4_14SM90_TMA_STOREES25_S27_S27_EEEvvEEEEvNT_6ParamsE)
        /*0008*/ 	.word	0x00000045


	//----- nvinfo : EIATTR_FRAME_SIZE
	.align		4
.L_19:
        /*000c*/ 	.byte	0x04, 0x11
        /*000e*/ 	.short	(.L_21 - .L_20)
	.align		4
.L_20:
        /*0010*/ 	.word	index@($__internal_2_$__cuda_sm10x_tcgen05_guardrail_trap_unallocated_columns_being_dealloced)
        /*0014*/ 	.word	0x00000000


	//----- nvinfo : EIATTR_FRAME_SIZE
	.align		4
.L_21:
        /*0018*/ 	.byte	0x04, 0x11
        /*001a*/ 	.short	(.L_23 - .L_22)
	.align		4
.L_22:
        /*001c*/ 	.word	index@($__internal_1_$__cuda_sm10x_tcgen05_guardrail_trap_phase_invalid_during_alloc)
        /*0020*/ 	.word	0x00000000


	//----- nvinfo : EIATTR_FRAME_SIZE
	.align		4
.L_23:
        /*0024*/ 	.byte	0x04, 0x11
        /*0026*/ 	.short	(.L_25 - .L_24)
	.align		4
.L_24:
        /*0028*/ 	.word	index@($__internal_0_$__cuda_sm10x_tcgen05_guardrail_trap_col_being_dealloced_not_returned_by_alloc)
        /*002c*/ 	.word	0x00000000


	//----- nvinfo : EIATTR_FRAME_SIZE
	.align		4
.L_25:
        /*0030*/ 	.byte	0x04, 0x11
        /*0032*/ 	.short	(.L_27 - .L_26)
	.align		4
.L_26:
        /*0034*/ 	.word	index@(_ZN7cutlass13device_kernelINS_4gemm6kernel13GemmUniversalIN4cute5tupleIJiiiiEEENS1_10collective13CollectiveMmaINS1_35MainloopSm100TmaUmmaWarpSpecializedILi6ELi2ELi4ENS5_IJNS4_1CILi4EEESB_NSA_ILi1EEEEEEEENS5_IJNSA_ILi128EEESF_NSA_ILi64EEEEEENS_6half_tENS5_IJlSC_lEEESI_SJ_NS4_8TiledMMAINS4_8MMA_AtomIJNS4_26SM100_MMA_F16BF16_2x1SM_SSISI_SI_fLi128ELi128ELNS4_4UMMA5MajorE0ELSO_0ELNSN_7ScaleInE0ELSP_0EEEEEENS4_6LayoutINS5_IJSC_SC_SC_EEENS5_IJNSA_ILi0EEESU_SU_EEEEENS5_IJNS4_10UnderscoreESX_SX_EEEEENS4_28SM100_TMA_2SM_LOAD_MULTICASTENS4_14ComposedLayoutINS4_7SwizzleILi3ELi4ELi3EEENS4_18smem_ptr_flag_bitsILi16EEENSS_INS5_IJNSA_ILi8EEESG_EEENS5_IJSG_SC_EEEEEEEvNS4_8identityES10_S1A_vS1B_EENS_8epilogue10collective18CollectiveEpilogueINS1D_23Sm100TmaWarpSpecializedILi4ELi2ELi16ELb1ELb0EEEJNS5_IJSG_SF_SG_EEENS5_IJNSS_ISG_SC_EENSS_INS5_IJNSA_ILi16EEENSA_ILi2EEEEEENS5_IJSC_SG_EEEEEEEESI_SJ_SI_SJ_NS1D_6fusion15FusionCallbacksIS1H_NS1Q_17LinearCombinationISI_fSI_fLNS_15FloatRoundStyleE2EEES1I_S1P_JEEENS4_5SM1004TMEM4LOAD26SM100_TMEM_LOAD_32dp32b16xENS4_13SM90_TMA_LOADENS11_INS12_ILi1ELi4ELi3EEES15_NSS_INS5_IJS16_S1K_EEENS5_IJS1K_SC_EEEEEEENS4_39AutoVectorizingCopyWithAssumedAlignmentILi128EEENS4_14SM90_TMA_STOREES25_S27_S27_EEEvvEEEEvNT_6ParamsE)
        /*0038*/ 	.word	0x00000000


	//----- nvinfo : EIATTR_MIN_STACK_SIZE
	.align		4
.L_27:
        /*003c*/ 	.byte	0x04, 0x12
        /*003e*/ 	.short	(.L_29 - .L_28)
	.align		4
.L_28:
        /*0040*/ 	.word	index@(_ZN7cutlass13device_kernelINS_4gemm6kernel13GemmUniversalIN4cute5tupleIJiiiiEEENS1_10collective13CollectiveMmaINS1_35MainloopSm100TmaUmmaWarpSpecializedILi6ELi2ELi4ENS5_IJNS4_1CILi4EEESB_NSA_ILi1EEEEEEEENS5_IJNSA_ILi128EEESF_NSA_ILi64EEEEEENS_6half_tENS5_IJlSC_lEEESI_SJ_NS4_8TiledMMAINS4_8MMA_AtomIJNS4_26SM100_MMA_F16BF16_2x1SM_SSISI_SI_fLi128ELi128ELNS4_4UMMA5MajorE0ELSO_0ELNSN_7ScaleInE0ELSP_0EEEEEENS4_6LayoutINS5_IJSC_SC_SC_EEENS5_IJNSA_ILi0EEESU_SU_EEEEENS5_IJNS4_10UnderscoreESX_SX_EEEEENS4_28SM100_TMA_2SM_LOAD_MULTICASTENS4_14ComposedLayoutINS4_7SwizzleILi3ELi4ELi3EEENS4_18smem_ptr_flag_bitsILi16EEENSS_INS5_IJNSA_ILi8EEESG_EEENS5_IJSG_SC_EEEEEEEvNS4_8identityES10_S1A_vS1B_EENS_8epilogue10collective18CollectiveEpilogueINS1D_23Sm100TmaWarpSpecializedILi4ELi2ELi16ELb1ELb0EEEJNS5_IJSG_SF_SG_EEENS5_IJNSS_ISG_SC_EENSS_INS5_IJNSA_ILi16EEENSA_ILi2EEEEEENS5_IJSC_SG_EEEEEEEESI_SJ_SI_SJ_NS1D_6fusion15FusionCallbacksIS1H_NS1Q_17LinearCombinationISI_fSI_fLNS_15FloatRoundStyleE2EEES1I_S1P_JEEENS4_5SM1004TMEM4LOAD26SM100_TMEM_LOAD_32dp32b16xENS4_13SM90_TMA_LOADENS11_INS12_ILi1ELi4ELi3EEES15_NSS_INS5_IJS16_S1K_EEENS5_IJS1K_SC_EEEEEEENS4_39AutoVectorizingCopyWithAssumedAlignmentILi128EEENS4_14SM90_TMA_STOREES25_S27_S27_EEEvvEEEEvNT_6ParamsE)
        /*0044*/ 	.word	0x00000000
.L_29:


//--------------------- .nv.compat                --------------------------
	.section	.nv.compat,"",@"SHT_CUDA_COMPAT_INFO"
	.align	4
        /*0000*/ 	.byte	0x02, 0x09, 0x01, 0x00, 0x02, 0x02, 0x02, 0x00, 0x02, 0x05, 0x05, 0x00, 0x03, 0x07, 0x01, 0x01
        /*0010*/ 	.byte	0x02, 0x03, 0x01, 0x00, 0x02, 0x06, 0x01, 0x00, 0x04, 0x0b, 0x08, 0x00, 0x09, 0x00, 0x00, 0x00
        /*0020*/ 	.byte	0x00, 0x00, 0x00, 0x00


//--------------------- .nv.info._ZN7cutlass13device_kernelINS_4gemm6kernel13GemmUniversalIN4cute5tupleIJiiiiEEENS1_10collective13CollectiveMmaINS1_35MainloopSm100TmaUmmaWarpSpecializedILi6ELi2ELi4ENS5_IJNS4_1CILi4EEESB_NSA_ILi1EEEEEEEENS5_IJNSA_ILi128EEESF_NSA_ILi64EEEEEENS_6half_tENS5_IJlSC_lEEESI_SJ_NS4_8TiledMMAINS4_8MMA_AtomIJNS4_26SM100_MMA_F16BF16_2x1SM_SSISI_SI_fLi128ELi128ELNS4_4UMMA5MajorE0ELSO_0ELNSN_7ScaleInE0ELSP_0EEEEEENS4_6LayoutINS5_IJSC_SC_SC_EEENS5_IJNSA_ILi0EEESU_SU_EEEEENS5_IJNS4_10UnderscoreESX_SX_EEEEENS4_28SM100_TMA_2SM_LOAD_MULTICASTENS4_14ComposedLayoutINS4_7SwizzleILi3ELi4ELi3EEENS4_18smem_ptr_flag_bitsILi16EEENSS_INS5_IJNSA_ILi8EEESG_EEENS5_IJSG_SC_EEEEEEEvNS4_8identityES10_S1A_vS1B_EENS_8epilogue10collective18CollectiveEpilogueINS1D_23Sm100TmaWarpSpecializedILi4ELi2ELi16ELb1ELb0EEEJNS5_IJSG_SF_SG_EEENS5_IJNSS_ISG_SC_EENSS_INS5_IJNSA_ILi16EEENSA_ILi2EEEEEENS5_IJSC_SG_EEEEEEEESI_SJ_SI_SJ_NS1D_6fusion15FusionCallbacksIS1H_NS1Q_17LinearCombinationISI_fSI_fLNS_15FloatRoundStyleE2EEES1I_S1P_JEEENS4_5SM1004TMEM4LOAD26SM100_TMEM_LOAD_32dp32b16xENS4_13SM90_TMA_LOADENS11_INS12_ILi1ELi4ELi3EEES15_NSS_INS5_IJS16_S1K_EEENS5_IJS1K_SC_EEEEEEENS4_39AutoVectorizingCopyWithAssumedAlignmentILi128EEENS4_14SM90_TMA_STOREES25_S27_S27_EEEvvEEEEvNT_6ParamsE --------------------------
	.section	.nv.info._ZN7cutlass13device_kernelINS_4gemm6kernel13GemmUniversalIN4cute5tupleIJiiiiEEENS1_10collective13CollectiveMmaINS1_35MainloopSm100TmaUmmaWarpSpecializedILi6ELi2ELi4ENS5_IJNS4_1CILi4EEESB_NSA_ILi1EEEEEEEENS5_IJNSA_ILi128EEESF_NSA_ILi64EEEEEENS_6half_tENS5_IJlSC_lEEESI_SJ_NS4_8TiledMMAINS4_8MMA_AtomIJNS4_26SM100_MMA_F16BF16_2x1SM_SSISI_SI_fLi128ELi128ELNS4_4UMMA5MajorE0ELSO_0ELNSN_7ScaleInE0ELSP_0EEEEEENS4_6LayoutINS5_IJSC_SC_SC_EEENS5_IJNSA_ILi0EEESU_SU_EEEEENS5_IJNS4_10UnderscoreESX_SX_EEEEENS4_28SM100_TMA_2SM_LOAD_MULTICASTENS4_14ComposedLayoutINS4_7SwizzleILi3ELi4ELi3EEENS4_18smem_ptr_flag_bitsILi16EEENSS_INS5_IJNSA_ILi8EEESG_EEENS5_IJSG_SC_EEEEEEEvNS4_8identityES10_S1A_vS1B_EENS_8epilogue10collective18CollectiveEpilogueINS1D_23Sm100TmaWarpSpecializedILi4ELi2ELi16ELb1ELb0EEEJNS5_IJSG_SF_SG_EEENS5_IJNSS_ISG_SC_EENSS_INS5_IJNSA_ILi16EEENSA_ILi2EEEEEENS5_IJSC_SG_EEEEEEEESI_SJ_SI_SJ_NS1D_6fusion15FusionCallbacksIS1H_NS1Q_17LinearCombinationISI_fSI_fLNS_15FloatRoundStyleE2EEES1I_S1P_JEEENS4_5SM1004TMEM4LOAD26SM100_TMEM_LOAD_32dp32b16xENS4_13SM90_TMA_LOADENS11_INS12_ILi1ELi4ELi3EEES15_NSS_INS5_IJS16_S1K_EEENS5_IJS1K_SC_EEEEEEENS4_39AutoVectorizingCopyWithAssumedAlignmentILi128EEENS4_14SM90_TMA_STOREES25_S27_S27_EEEvvEEEEvNT_6ParamsE,"",@"SHT_CUDA_INFO"
	.sectionflags	@""
	.align	4


	//----- nvinfo : EIATTR_CUDA_API_VERSION
	.align		4
        /*0000*/ 	.byte	0x04, 0x37
        /*0002*/ 	.short	(.L_31 - .L_30)
.L_30:
        /*0004*/ 	.word	0x00000082


	//----- nvinfo : EIATTR_KPARAM_INFO
	.align		4
.L_31:
        /*0008*/ 	.byte	0x04, 0x17
        /*000a*/ 	.short	(.L_33 - .L_32)
.L_32:
        /*000c*/ 	.word	0x00000000
        /*0010*/ 	.short	0x0000
        /*0012*/ 	.short	0x0000
        /*0014*/ 	.byte	0x00, 0xf0, 0x01, 0x20


	//----- nvinfo : EIATTR_AT_ENTRY_FRAGMENTS
	.align		4
.L_33:
        /*0018*/ 	.byte	0x04, 0x4f
        /*001a*/ 	.short	(.L_35 - .L_34)


	//   ....[0]....
.L_34:
        /*001c*/ 	.word	0x00000007


	//----- nvinfo : EIATTR_RESERVED_SMEM_USED
	.align		4
.L_35:
        /*0020*/ 	.byte	0x01, 0x41
	.zero		2


	//----- nvinfo : EIATTR_SPARSE_MMA_MASK
	.align		4
        /*0024*/ 	.byte	0x03, 0x50
        /*0026*/ 	.short	0x0000


	//----- nvinfo : EIATTR_TCGEN05_2CTA_USED
	.align		4
        /*0028*/ 	.byte	0x01, 0x52
	.zero		2


	//----- nvinfo : EIATTR_MAXREG_COUNT
	.align		4
        /*002c*/ 	.byte	0x03, 0x1b
        /*002e*/ 	.short	0x00ff


	//----- nvinfo : EIATTR_NUM_BARRIERS
	.align		4
        /*0030*/ 	.byte	0x02, 0x4c
        /*0032*/ 	.byte	0x07
	.zero		1


	//----- nvinfo : EIATTR_EXTERNS
	.align		4
        /*0034*/ 	.byte	0x04, 0x0f
        /*0036*/ 	.short	(.L_37 - .L_36)


	//   ....[0]....
	.align		4
.L_36:
        /*0038*/ 	.word	index@(__assertfail)


	//----- nvinfo : EIATTR_MERCURY_ISA_VERSION
	.align		4
.L_37:
        /*003c*/ 	.byte	0x03, 0x5f
        /*003e*/ 	.short	0x0101


	//----- nvinfo : EIATTR_INT_WARP_WIDE_INSTR_OFFSETS
	.align		4
        /*0040*/ 	.byte	0x04, 0x31
        /*0042*/ 	.short	(.L_39 - .L_38)


	//   ....[0]....
.L_38:
        /*0044*/ 	.word	0x00000da0


	//   ....[1]....
        /*0048*/ 	.word	0x00000e40


	//   ....[2]....
        /*004c*/ 	.word	0x00004740


	//   ....[3]....
        /*0050*/ 	.word	0x00004770


	//   ....[4]....
        /*0054*/ 	.word	0x00004790


	//   ....[5]....
        /*0058*/ 	.word	0x000052d0


	//   ....[6]....
        /*005c*/ 	.word	0x00005370


	//   ....[7]....
        /*0060*/ 	.word	0x00005430


	//   ....[8]....
        /*0064*/ 	.word	0x000054a0


	//   ....[9]....
        /*0068*/ 	.word	0x00005560


	//   ....[10]....
        /*006c*/ 	.word	0x00005600


	//   ....[11]....
        /*0070*/ 	.word	0x00005670


	//   ....[12]....
        /*0074*/ 	.word	0x00005730


	//   ....[13]....
        /*0078*/ 	.word	0x000057d0


	//   ....[14]....
        /*007c*/ 	.word	0x00005870


	//   ....[15]....
        /*0080*/ 	.word	0x00005960


	//   ....[16]....
        /*0084*/ 	.word	0x00005a30


	//----- nvinfo : EIATTR_COOP_GROUP_MASK_REGIDS
	.align		4
.L_39:
        /*0088*/ 	.byte	0x04, 0x29
        /*008a*/ 	.short	(.L_41 - .L_40)


	//   ....[0]....
.L_40:
        /*008c*/ 	.word	0xffffffff


	//   ....[1]....
        /*0090*/ 	.word	0xffffffff


	//   ....[2]....
        /*0094*/ 	.word	0xffffffff


	//   ....[3]....
        /*0098*/ 	.word	0xffffffff


	//   ....[4]....
        /*009c*/ 	.word	0xffffffff


	//   ....[5]....
        /*00a0*/ 	.word	0xffffffff


	//   ....[6]....
        /*00a4*/ 	.word	0xffffffff


	//   ....[7]....
        /*00a8*/ 	.word	0xffffffff


	//   ....[8]....
        /*00ac*/ 	.word	0xffffffff


	//   ....[9]....
        /*00b0*/ 	.word	0xffffffff


	//   ....[10]....
        /*00b4*/ 	.word	0xffffffff


	//   ....[11]....
        /*00b8*/ 	.word	0xffffffff


	//   ....[12]....
        /*00bc*/ 	.word	0xffffffff


	//   ....[13]....
        /*00c0*/ 	.word	0xffffffff


	//----- nvinfo : EIATTR_COOP_GROUP_INSTR_OFFSETS
	.align		4
.L_41:
        /*00c4*/ 	.byte	0x04, 0x28
        /*00c6*/ 	.short	(.L_43 - .L_42)


	//   ....[0]....
.L_42:
        /*00c8*/ 	.word	0x000000b0


	//   ....[1]....
        /*00cc*/ 	.word	0x00000510


	//   ....[2]....
        /*00d0*/ 	.word	0x00000710


	//   ....[3]....
        /*00d4*/ 	.word	0x000008a0


	//   ....[4]....
        /*00d8*/ 	.word	0x00000990


	//   ....[5]....
        /*00dc*/ 	.word	0x00000af0


	//   ....[6]....
        /*00e0*/ 	.word	0x00000c80


	//   ....[7]....
        /*00e4*/ 	.word	0x00000ec0


	//   ....[8]....
        /*00e8*/ 	.word	0x00002550


	//   ....[9]....
        /*00ec*/ 	.word	0x00003520


	//   ....[10]....
        /*00f0*/ 	.word	0x000039f0


	//   ....[11]....
        /*00f4*/ 	.word	0x00003a20


	//   ....[12]....
        /*00f8*/ 	.word	0x00004640


	//   ....[13]....
        /*00fc*/ 	.word	0x00004850


	//----- nvinfo : EIATTR_VRC_CTA_INIT_COUNT
	.align		4
.L_43:
        /*0100*/ 	.byte	0x02, 0x4a
        /*0102*/ 	.byte	0x80
	.zero		1


	//----- nvinfo : EIATTR_SYSCALL_OFFSETS
	.align		4
        /*0104*/ 	.byte	0x04, 0x46
        /*0106*/ 	.short	(.L_45 - .L_44)


	//   ....[0]....
.L_44:
        /*0108*/ 	.word	0x000065b0


	//   ....[1]....
        /*010c*/ 	.word	0x000066a0


	//   ....[2]....
        /*0110*/ 	.word	0x00006dd0


	//   ....[3]....
        /*0114*/ 	.word	0x00007700


	//   ....[4]....
        /*0118*/ 	.word	0x00007fd0


	//   ....[5]....
        /*011c*/ 	.word	0x000088a0


	//----- nvinfo : EIATTR_MBARRIER_INSTR_OFFSETS
	.align		4
.L_45:
        /*0120*/ 	.byte	0x04, 0x39
        /*0122*/ 	.short	(.L_47 - .L_46)


	//   ....[0]....
.L_46:
        /*0124*/ 	.word	0x00000640
        /*0128*/ 	.word	0x000000ff
        /*012c*/ 	.word	0x00000000
        /*0130*/ 	.short	0x0100
        /*0132*/ 	.byte	0x04
	.zero		1


	//   ....[1]....
        /*0134*/ 	.word	0x00000650
        /*0138*/ 	.word	0x000000ff
        /*013c*/ 	.word	0x00000030
        /*0140*/ 	.short	0x0100
        /*0142*/ 	.byte	0x04
	.zero		1


	//   ....[2]....
        /*0144*/ 	.word	0x00000660
        /*0148*/ 	.word	0x000000ff
        /*014c*/ 	.word	0x00000008
        /*0150*/ 	.short	0x0100
        /*0152*/ 	.byte	0x04
	.zero		1


	//   ....[3]....
        /*0154*/ 	.word	0x00000670
        /*0158*/ 	.word	0x000000ff
        /*015c*/ 	.word	0x00000038
        /*0160*/ 	.short	0x0100
        /*0162*/ 	.byte	0x04
	.zero		1


	//   ....[4]....
        /*0164*/ 	.word	0x00000680
        /*0168*/ 	.word	0x000000ff
        /*016c*/ 	.word	0x00000010
        /*0170*/ 	.short	0x0100
        /*0172*/ 	.byte	0x04
	.zero		1


	//   ....[5]....
        /*0174*/ 	.word	0x00000690
        /*0178*/ 	.word	0x000000ff
        /*017c*/ 	.word	0x00000040
        /*0180*/ 	.short	0x0100
        /*0182*/ 	.byte	0x04
	.zero		1


	//   ....[6]....
        /*0184*/ 	.word	0x000006a0
        /*0188*/ 	.word	0x000000ff
        /*018c*/ 	.word	0x00000018
        /*0190*/ 	.short	0x0100
        /*0192*/ 	.byte	0x04
	.zero		1


	//   ....[7]....
        /*0194*/ 	.word	0x000006b0
        /*0198*/ 	.word	0x000000ff
        /*019c*/ 	.word	0x00000048
        /*01a0*/ 	.short	0x0100
        /*01a2*/ 	.byte	0x04
	.zero		1


	//   ....[8]....
        /*01a4*/ 	.word	0x000006c0
        /*01a8*/ 	.word	0x000000ff
        /*01ac*/ 	.word	0x00000020
        /*01b0*/ 	.short	0x0100
        /*01b2*/ 	.byte	0x04
	.zero		1


	//   ....[9]....
        /*01b4*/ 	.word	0x000006d0
        /*01b8*/ 	.word	0x000000ff
        /*01bc*/ 	.word	0x00000050
        /*01c0*/ 	.short	0x0100
        /*01c2*/ 	.byte	0x04
	.zero		1


	//   ....[10]....
        /*01c4*/ 	.word	0x000006e0
        /*01c8*/ 	.word	0x000000ff
        /*01cc*/ 	.word	0x00000028
        /*01d0*/ 	.short	0x0100
        /*01d2*/ 	.byte	0x04
	.zero		1


	//   ....[11]....
        /*01d4*/ 	.word	0x000006f0
        /*01d8*/ 	.word	0x000000ff
        /*01dc*/ 	.word	0x00000058
        /*01e0*/ 	.short	0x0100
        /*01e2*/ 	.byte	0x04
	.zero		1


	//   ....[12]....
        /*01e4*/ 	.word	0x00000810
        /*01e8*/ 	.word	0x000000ff
        /*01ec*/ 	.word	0x00000060
        /*01f0*/ 	.short	0x0100
        /*01f2*/ 	.byte	0x04
	.zero		1


	//   ....[13]....
        /*01f4*/ 	.word	0x00000820
        /*01f8*/ 	.word	0x000000ff
        /*01fc*/ 	.word	0x00000080
        /*0200*/ 	.short	0x0100
        /*0202*/ 	.byte	0x04
	.zero		1


	//   ....[14]....
        /*0204*/ 	.word	0x00000830
        /*0208*/ 	.word	0x000000ff
        /*020c*/ 	.word	0x00000068
        /*0210*/ 	.short	0x0100
        /*0212*/ 	.byte	0x04
	.zero		1


	//   ....[15]....
        /*0214*/ 	.word	0x00000840
        /*0218*/ 	.word	0x000000ff
        /*021c*/ 	.word	0x00000088
        /*0220*/ 	.short	0x0100
        /*0222*/ 	.byte	0x04
	.zero		1


	//   ....[16]....
        /*0224*/ 	.word	0x00000850
        /*0228*/ 	.word	0x000000ff
        /*022c*/ 	.word	0x00000070
        /*0230*/ 	.short	0x0100
        /*0232*/ 	.byte	0x04
	.zero		1


	//   ....[17]....
        /*0234*/ 	.word	0x00000860
        /*0238*/ 	.word	0x000000ff
        /*023c*/ 	.word	0x00000090
        /*0240*/ 	.short	0x0100
        /*0242*/ 	.byte	0x04
	.zero		1


	//   ....[18]....
        /*0244*/ 	.word	0x00000870
        /*0248*/ 	.word	0x000000ff
        /*024c*/ 	.word	0x00000078
        /*0250*/ 	.short	0x0100
        /*0252*/ 	.byte	0x04
	.zero		1


	//   ....[19]....
        /*0254*/ 	.word	0x00000880
        /*0258*/ 	.word	0x000000ff
        /*025c*/ 	.word	0x00000098
        /*0260*/ 	.short	0x0100
        /*0262*/ 	.byte	0x04
	.zero		1


	//   ....[20]....
        /*0264*/ 	.word	0x00000960
        /*0268*/ 	.word	0x000000ff
        /*026c*/ 	.word	0x000000a0
        /*0270*/ 	.short	0x0100
        /*0272*/ 	.byte	0x06
	.zero		1


	//   ....[21]....
        /*0274*/ 	.word	0x00000970
        /*0278*/ 	.word	0x000000ff
        /*027c*/ 	.word	0x000000a8
        /*0280*/ 	.short	0x0100
        /*0282*/ 	.byte	0x06
	.zero		1


	//   ....[22]....
        /*0284*/ 	.word	0x00000aa0
        /*0288*/ 	.word	0x000000ff
        /*028c*/ 	.word	0x000000b0
        /*0290*/ 	.short	0x0100
        /*0292*/ 	.byte	0x06
	.zero		1


	//   ....[23]....
        /*0294*/ 	.word	0x00000ab0
        /*0298*/ 	.word	0x000000ff
        /*029c*/ 	.word	0x000000c0
        /*02a0*/ 	.short	0x0100
        /*02a2*/ 	.byte	0x06
	.zero		1


	//   ....[24]....
        /*02a4*/ 	.word	0x00000ac0
        /*02a8*/ 	.word	0x000000ff
        /*02ac*/ 	.word	0x000000b8
        /*02b0*/ 	.short	0x0100
        /*02b2*/ 	.byte	0x06
	.zero		1


	//   ....[25]....
        /*02b4*/ 	.word	0x00000ad0
        /*02b8*/ 	.word	0x000000ff
        /*02bc*/ 	.word	0x000000c8
        /*02c0*/ 	.short	0x0100
        /*02c2*/ 	.byte	0x06
	.zero		1


	//   ....[26]....
        /*02c4*/ 	.word	0x00000bf0
        /*02c8*/ 	.word	0x000000ff
        /*02cc*/ 	.word	0x000000d0
        /*02d0*/ 	.short	0x0100
        /*02d2*/ 	.byte	0x04
	.zero		1


	//   ....[27]....
        /*02d4*/ 	.word	0x00000c00
        /*02d8*/ 	.word	0x000000ff
        /*02dc*/ 	.word	0x000000f0
        /*02e0*/ 	.short	0x0100
        /*02e2*/ 	.byte	0x04
	.zero		1


	//   ....[28]....
        /*02e4*/ 	.word	0x00000c10
        /*02e8*/ 	.word	0x000000ff
        /*02ec*/ 	.word	0x000000d8
        /*02f0*/ 	.short	0x0100
        /*02f2*/ 	.byte	0x04
	.zero		1


	//   ....[29]....
        /*02f4*/ 	.word	0x00000c20
        /*02f8*/ 	.word	0x000000ff
        /*02fc*/ 	.word	0x000000f8
        /*0300*/ 	.short	0x0100
        /*0302*/ 	.byte	0x04
	.zero		1


	//   ....[30]....
        /*0304*/ 	.word	0x00000c30
        /*0308*/ 	.word	0x000000ff
        /*030c*/ 	.word	0x000000e0
        /*0310*/ 	.short	0x0100
        /*0312*/ 	.byte	0x04
	.zero		1


	//   ....[31]....
        /*0314*/ 	.word	0x00000c40
        /*0318*/ 	.word	0x000000ff
        /*031c*/ 	.word	0x00000100
        /*0320*/ 	.short	0x0100
        /*0322*/ 	.byte	0x04
	.zero		1


	//   ....[32]....
        /*0324*/ 	.word	0x00000c50
        /*0328*/ 	.word	0x000000ff
        /*032c*/ 	.word	0x000000e8
        /*0330*/ 	.short	0x0100
        /*0332*/ 	.byte	0x04
	.zero		1


	//   ....[33]....
        /*0334*/ 	.word	0x00000c60
        /*0338*/ 	.word	0x000000ff
        /*033c*/ 	.word	0x00000108
        /*0340*/ 	.short	0x0100
        /*0342*/ 	.byte	0x04
	.zero		1


	//   ....[34]....
        /*0344*/ 	.word	0x00000d50
        /*0348*/ 	.word	0x000000ff
        /*034c*/ 	.word	0x00000110
        /*0350*/ 	.short	0x0100
        /*0352*/ 	.byte	0x04
	.zero		1


	//   ....[35]....
        /*0354*/ 	.word	0x00000d60
        /*0358*/ 	.word	0x000000ff
        /*035c*/ 	.word	0x00000120
        /*0360*/ 	.short	0x0100
        /*0362*/ 	.byte	0x04
	.zero		1


	//   ....[36]....
        /*0364*/ 	.word	0x00000d70
        /*0368*/ 	.word	0x000000ff
        /*036c*/ 	.word	0x00000118
        /*0370*/ 	.short	0x0100
        /*0372*/ 	.byte	0x04
	.zero		1


	//   ....[37]....
        /*0374*/ 	.word	0x00000d80
        /*0378*/ 	.word	0x000000ff
        /*037c*/ 	.word	0x00000128
        /*0380*/ 	.short	0x0100
        /*0382*/ 	.byte	0x04
	.zero		1


	//   ....[38]....
        /*0384*/ 	.word	0x00000e80
        /*0388*/ 	.word	0x000000ff
        /*038c*/ 	.word	0x00000130
        /*0390*/ 	.short	0x0100
        /*0392*/ 	.byte	0x06
	.zero		1


	//   ....[39]....
        /*0394*/ 	.word	0x00001cf0
        /*0398*/ 	.word	0x00000000
        /*039c*/ 	.word	0x00000120
        /*03a0*/ 	.short	0x010a
        /*03a2*/ 	.byte	0xff
	.zero		1


	//   ....[40]....
        /*03a4*/ 	.word	0x00001d20
        /*03a8*/ 	.word	0x00000000
        /*03ac*/ 	.word	0x00000110
        /*03b0*/ 	.short	0x0101
        /*03b2*/ 	.byte	0xff
	.zero		1


	//   ....[41]....
        /*03b4*/ 	.word	0x00001de0
        /*03b8*/ 	.word	0x000000ff
        /*03bc*/ 	.word	0x00000030
        /*03c0*/ 	.short	0x010a
        /*03c2*/ 	.byte	0x04
	.zero		1


	//   ....[42]....
        /*03c4*/ 	.word	0x00001eb0
        /*03c8*/ 	.word	0x000000ff
        /*03cc*/ 	.word	0x00000030
        /*03d0*/ 	.short	0x010a
        /*03d2*/ 	.byte	0x21
	.zero		1


	//   ....[43]....
        /*03d4*/ 	.word	0x00002060
        /*03d8*/ 	.word	0x000000ff
        /*03dc*/ 	.word	0x00000030
        /*03e0*/ 	.short	0x010a
        /*03e2*/ 	.byte	0x05
	.zero		1


	//   ....[44]....
        /*03e4*/ 	.word	0x000021b0
        /*03e8*/ 	.word	0x000000ff
        /*03ec*/ 	.word	0x000000a8
        /*03f0*/ 	.short	0x0101
        /*03f2*/ 	.byte	0x06
	.zero		1


	//   ....[45]....
        /*03f4*/ 	.word	0x000021d0
        /*03f8*/ 	.word	0x000000ff
        /*03fc*/ 	.word	0x00000030
        /*0400*/ 	.short	0x010a
        /*0402*/ 	.byte	0x04
	.zero		1


	//   ....[46]....
        /*0404*/ 	.word	0x00002250
        /*0408*/ 	.word	0x000000ff
        /*040c*/ 	.word	0x00000030
        /*0410*/ 	.short	0x010a
        /*0412*/ 	.byte	0x11
	.zero		1


	//   ....[47]....
        /*0414*/ 	.word	0x000023e0
        /*0418*/ 	.word	0x000000ff
        /*041c*/ 	.word	0x00000030
        /*0420*/ 	.short	0x010a
        /*0422*/ 	.byte	0x05
	.zero		1


	//   ....[48]....
        /*0424*/ 	.word	0x00002580
        /*0428*/ 	.word	0x00000003
        /*042c*/ 	.word	0x000000b0
        /*0430*/ 	.short	0x010a
        /*0432*/ 	.byte	0xff
	.zero		1


	//   ....[49]....
        /*0434*/ 	.word	0x000026d0
        /*0438*/ 	.word	0x00000000
        /*043c*/ 	.word	0x00000000
        /*0440*/ 	.short	0x0101
        /*0442*/ 	.byte	0xff
	.zero		1


	//   ....[50]....
        /*0444*/ 	.word	0x00002c80
        /*0448*/ 	.word	0x000000ff
        /*044c*/ 	.word	0x00000000
        /*0450*/ 	.short	0x010a
        /*0452*/ 	.byte	0x04
	.zero		1


	//   ....[51]....
        /*0454*/ 	.word	0x00002d10
        /*0458*/ 	.word	0x000000ff
        /*045c*/ 	.word	0x00000000
        /*0460*/ 	.short	0x010a
        /*0462*/ 	.byte	0x05
	.zero		1


	//   ....[52]....
        /*0464*/ 	.word	0x00002da0
        /*0468*/ 	.word	0x000000ff
        /*046c*/ 	.word	0x00000000
        /*0470*/ 	.short	0x010a
        /*0472*/ 	.byte	0x05
	.zero		1


	//   ....[53]....
        /*0474*/ 	.word	0x00002e30
        /*0478*/ 	.word	0x000000ff
        /*047c*/ 	.word	0x00000000
        /*0480*/ 	.short	0x010a
        /*0482*/ 	.byte	0x05
	.zero		1


	//   ....[54]....
        /*0484*/ 	.word	0x00002ec0
        /*0488*/ 	.word	0x000000ff
        /*048c*/ 	.word	0x00000000
        /*0490*/ 	.short	0x010a
        /*0492*/ 	.byte	0x05
	.zero		1


	//   ....[55]....
        /*0494*/ 	.word	0x00002f60
        /*0498*/ 	.word	0x00000000
        /*049c*/ 	.word	0x00000000
        /*04a0*/ 	.short	0x010a
        /*04a2*/ 	.byte	0xff
	.zero		1


	//   ....[56]....
        /*04a4*/ 	.word	0x00003080
        /*04a8*/ 	.word	0x00000002
        /*04ac*/ 	.word	0x00000110
        /*04b0*/ 	.short	0x010a
        /*04b2*/ 	.byte	0xff
	.zero		1


	//   ....[57]....
        /*04b4*/ 	.word	0x000030f0
        /*04b8*/ 	.word	0x00000002
        /*04bc*/ 	.word	0x00000000
        /*04c0*/ 	.short	0x0101
        /*04c2*/ 	.byte	0xff
	.zero		1


	//   ....[58]....
        /*04c4*/ 	.word	0x00003110
        /*04c8*/ 	.word	0x000000ff
        /*04cc*/ 	.word	0x000000c0
        /*04d0*/ 	.short	0x010a
        /*04d2*/ 	.byte	0x04
	.zero		1


	//   ....[59]....
        /*04d4*/ 	.word	0x00003230
        /*04d8*/ 	.word	0x00000002
        /*04dc*/ 	.word	0x000000b0
        /*04e0*/ 	.short	0x010a
        /*04e2*/ 	.byte	0xff
	.zero		1


	//   ....[60]....
        /*04e4*/ 	.word	0x00003330
        /*04e8*/ 	.word	0x00000002
        /*04ec*/ 	.word	0x00000000
        /*04f0*/ 	.short	0x0101
        /*04f2*/ 	.byte	0xff
	.zero		1


	//   ....[61]....
        /*04f4*/ 	.word	0x000033c0
        /*04f8*/ 	.word	0x000000ff
        /*04fc*/ 	.word	0x000000c0
        /*0500*/ 	.short	0x0106
        /*0502*/ 	.byte	0x04
	.zero		1


	//   ....[62]....
        /*0504*/ 	.word	0x000033e0
        /*0508*/ 	.word	0x000000ff
        /*050c*/ 	.word	0x000000c0
        /*0510*/ 	.short	0x010a
        /*0512*/ 	.byte	0x04
	.zero		1


	//   ....[63]....
        /*0514*/ 	.word	0x00003470
        /*0518*/ 	.word	0x000000ff
        /*051c*/ 	.word	0x000000c0
        /*0520*/ 	.short	0x0106
        /*0522*/ 	.byte	0x07
	.zero		1


	//   ....[64]....
        /*0524*/ 	.word	0x000034b0
        /*0528*/ 	.word	0x00000000
        /*052c*/ 	.word	0x000000c0
        /*0530*/ 	.short	0x010a
        /*0532*/ 	.byte	0xff
	.zero		1


	//   ....[65]....
        /*0534*/ 	.word	0x000036f0
        /*0538*/ 	.word	0x000000ff
        /*053c*/ 	.word	0x00000008
        /*0540*/ 	.short	0x010a
        /*0542*/ 	.byte	0x05
	.zero		1


	//   ....[66]....
        /*0544*/ 	.word	0x00003710
        /*0548*/ 	.word	0x000000ff
        /*054c*/ 	.word	0x00000008
        /*0550*/ 	.short	0x010a
        /*0552*/ 	.byte	0x05
	.zero		1


	//   ....[67]....
        /*0554*/ 	.word	0x000038a0
        /*0558*/ 	.word	0x000000ff
        /*055c*/ 	.word	0x00000008
        /*0560*/ 	.short	0x010a
        /*0562*/ 	.byte	0x05
	.zero		1


	//   ....[68]....
        /*0564*/ 	.word	0x000038c0
        /*0568*/ 	.word	0x000000ff
        /*056c*/ 	.word	0x00000008
        /*0570*/ 	.short	0x010a
        /*0572*/ 	.byte	0x05
	.zero		1


	//   ....[69]....
        /*0574*/ 	.word	0x00003980
        /*0578*/ 	.word	0x000000ff
        /*057c*/ 	.word	0x00000000
        /*0580*/ 	.short	0x0101
        /*0582*/ 	.byte	0x04
	.zero		1


	//   ....[70]....
        /*0584*/ 	.word	0x00003cc0
        /*0588*/ 	.word	0x00000000
        /*058c*/ 	.word	0x000000b0
        /*0590*/ 	.short	0x010a
        /*0592*/ 	.byte	0xff
	.zero		1


	//   ....[71]....
        /*0594*/ 	.word	0x00003d80
        /*0598*/ 	.word	0x00000000
        /*059c*/ 	.word	0x00000000
        /*05a0*/ 	.short	0x0101
        /*05a2*/ 	.byte	0xff
	.zero		1


	//   ....[72]....
        /*05a4*/ 	.word	0x00003e40
        /*05a8*/ 	.word	0x000000ff
        /*05ac*/ 	.word	0x00000000
        /*05b0*/ 	.short	0x010a
        /*05b2*/ 	.byte	0x04
	.zero		1


	//   ....[73]....
        /*05b4*/ 	.word	0x00003e50
        /*05b8*/ 	.word	0x000000ff
        /*05bc*/ 	.word	0x000000f0
        /*05c0*/ 	.short	0x010a
        /*05c2*/ 	.byte	0x1f
	.zero		1


	//   ....[74]....
        /*05c4*/ 	.word	0x00003f00
        /*05c8*/ 	.word	0x000000ff
        /*05cc*/ 	.word	0x00000000
        /*05d0*/ 	.short	0x010a
        /*05d2*/ 	.byte	0x05
	.zero		1


	//   ....[75]....
        /*05d4*/ 	.word	0x00004030
        /*05d8*/ 	.word	0x000000ff
        /*05dc*/ 	.word	0x00000000
        /*05e0*/ 	.short	0x010a
        /*05e2*/ 	.byte	0x04
	.zero		1


	//   ....[76]....
        /*05e4*/ 	.word	0x00004330
        /*05e8*/ 	.word	0x000000ff
        /*05ec*/ 	.word	0x00000000
        /*05f0*/ 	.short	0x010a
        /*05f2*/ 	.byte	0x04
	.zero		1


	//   ....[77]....
        /*05f4*/ 	.word	0x000043c0
        /*05f8*/ 	.word	0x000000ff
        /*05fc*/ 	.word	0x00000000
        /*0600*/ 	.short	0x010a
        /*0602*/ 	.byte	0x05
	.zero		1


	//   ....[78]....
        /*0604*/ 	.word	0x00004450
        /*0608*/ 	.word	0x000000ff
        /*060c*/ 	.word	0x00000000
        /*0610*/ 	.short	0x010a
        /*0612*/ 	.byte	0x05
	.zero		1


	//   ....[79]....
        /*0614*/ 	.word	0x000044f0
        /*0618*/ 	.word	0x00000000
        /*061c*/ 	.word	0x00000000
        /*0620*/ 	.short	0x010a
        /*0622*/ 	.byte	0xff
	.zero		1


	//   ....[80]....
        /*0624*/ 	.word	0x00004530
        /*0628*/ 	.word	0x00000000
        /*062c*/ 	.word	0x00000000
        /*0630*/ 	.short	0x010a
        /*0632*/ 	.byte	0xff
	.zero		1


	//   ....[81]....
        /*0634*/ 	.word	0x000045a0
        /*0638*/ 	.word	0x000000ff
        /*063c*/ 	.word	0x00000000
        /*0640*/ 	.short	0x0101
        /*0642*/ 	.byte	0x04
	.zero		1


	//   ....[82]....
        /*0644*/ 	.word	0x000045e0
        /*0648*/ 	.word	0x000000ff
        /*064c*/ 	.word	0x00000130
        /*0650*/ 	.short	0x010a
        /*0652*/ 	.byte	0x1a
	.zero		1


	//   ....[83]....
        /*0654*/ 	.word	0x00004630
        /*0658*/ 	.word	0x000000ff
        /*065c*/ 	.word	0x00000000
        /*0660*/ 	.short	0x0101
        /*0662*/ 	.byte	0x04
	.zero		1


	//   ....[84]....
        /*0664*/ 	.word	0x00004ad0
        /*0668*/ 	.word	0x0000000c
        /*066c*/ 	.word	0x000000b0
        /*0670*/ 	.short	0x010a
        /*0672*/ 	.byte	0xff
	.zero		1


	//   ....[85]....
        /*0674*/ 	.word	0x00004c40
        /*0678*/ 	.word	0x00000000
        /*067c*/ 	.word	0x00000000
        /*0680*/ 	.short	0x0101
        /*0682*/ 	.byte	0xff
	.zero		1


	//   ....[86]....
        /*0684*/ 	.word	0x000050d0
        /*0688*/ 	.word	0x000000ff
        /*068c*/ 	.word	0x000000a8
        /*0690*/ 	.short	0x010a
        /*0692*/ 	.byte	0x15
	.zero		1


	//   ....[87]....
        /*0694*/ 	.word	0x00005250
        /*0698*/ 	.word	0x000000ff
        /*069c*/ 	.word	0x00000080
        /*06a0*/ 	.short	0x010a
        /*06a2*/ 	.byte	0x15
	.zero		1


	//   ....[88]....
        /*06a4*/ 	.word	0x00005450
        /*06a8*/ 	.word	0x000000ff
        /*06ac*/ 	.word	0x00000060
        /*06b0*/ 	.short	0x010b
        /*06b2*/ 	.byte	0x15
	.zero		1


	//   ....[89]....
        /*06b4*/ 	.word	0x00005460
        /*06b8*/ 	.word	0x000000ff
        /*06bc*/ 	.word	0x00000000
        /*06c0*/ 	.short	0x0101
        /*06c2*/ 	.byte	0x06
	.zero		1


	//   ....[90]....
        /*06c4*/ 	.word	0x00005470
        /*06c8*/ 	.word	0x000000ff
        /*06cc*/ 	.word	0x00000088
        /*06d0*/ 	.short	0x010a
        /*06d2*/ 	.byte	0x15
	.zero		1


	//   ....[91]....
        /*06d4*/ 	.word	0x00005620
        /*06d8*/ 	.word	0x000000ff
        /*06dc*/ 	.word	0x00000068
        /*06e0*/ 	.short	0x010b
        /*06e2*/ 	.byte	0x15
	.zero		1


	//   ....[92]....
        /*06e4*/ 	.word	0x00005630
        /*06e8*/ 	.word	0x000000ff
        /*06ec*/ 	.word	0x00000000
        /*06f0*/ 	.short	0x0101
        /*06f2*/ 	.byte	0x06
	.zero		1


	//   ....[93]....
        /*06f4*/ 	.word	0x00005640
        /*06f8*/ 	.word	0x000000ff
        /*06fc*/ 	.word	0x00000090
        /*0700*/ 	.short	0x010a
        /*0702*/ 	.byte	0x15
	.zero		1


	//   ....[94]....
        /*0704*/ 	.word	0x000057f0
        /*0708*/ 	.word	0x000000ff
        /*070c*/ 	.word	0x00000070
        /*0710*/ 	.short	0x010b
        /*0712*/ 	.byte	0x15
	.zero		1


	//   ....[95]....
        /*0714*/ 	.word	0x00005800
        /*0718*/ 	.word	0x000000ff
        /*071c*/ 	.word	0x00000000
        /*0720*/ 	.short	0x0101
        /*0722*/ 	.byte	0x06
	.zero		1


	//   ....[96]....
        /*0724*/ 	.word	0x00005810
        /*0728*/ 	.word	0x000000ff
        /*072c*/ 	.word	0x00000098
        /*0730*/ 	.short	0x010a
        /*0732*/ 	.byte	0x15
	.zero		1


	//   ....[97]....
        /*0734*/ 	.word	0x00005a50
        /*0738*/ 	.word	0x000000ff
        /*073c*/ 	.word	0x00000078
        /*0740*/ 	.short	0x010b
        /*0742*/ 	.byte	0x15
	.zero		1


	//   ....[98]....
        /*0744*/ 	.word	0x00005a60
        /*0748*/ 	.word	0x000000ff
        /*074c*/ 	.word	0x00000000
        /*0750*/ 	.short	0x0101
        /*0752*/ 	.byte	0x25
	.zero		1


	//   ....[99]....
        /*0754*/ 	.word	0x00005aa0
        /*0758*/ 	.word	0x000000ff
        /*075c*/ 	.word	0x00000080
        /*0760*/ 	.short	0x010a
        /*0762*/ 	.byte	0x15
	.zero		1


	//   ....[100]....
        /*0764*/ 	.word	0x00005ac0
        /*0768*/ 	.word	0x000000ff
        /*076c*/ 	.word	0x00000088
        /*0770*/ 	.short	0x010a
        /*0772*/ 	.byte	0x15
	.zero		1


	//   ....[101]....
        /*0774*/ 	.word	0x00005ae0
        /*0778*/ 	.word	0x000000ff
        /*077c*/ 	.word	0x00000090
        /*0780*/ 	.short	0x010a
        /*0782*/ 	.byte	0x15
	.zero		1


	//   ....[102]....
        /*0784*/ 	.word	0x00005b20
        /*0788*/ 	.word	0x00000000
        /*078c*/ 	.word	0x00000098
        /*0790*/ 	.short	0x010a
        /*0792*/ 	.byte	0xff
	.zero		1


	//   ....[103]....
        /*0794*/ 	.word	0x00005e40
        /*0798*/ 	.word	0x00000003
        /*079c*/ 	.word	0x000000b0
        /*07a0*/ 	.short	0x010a
        /*07a2*/ 	.byte	0xff
	.zero		1


	//   ....[104]....
        /*07a4*/ 	.word	0x00005fc0
        /*07a8*/ 	.word	0x00000000
        /*07ac*/ 	.word	0x00000000
        /*07b0*/ 	.short	0x0101
        /*07b2*/ 	.byte	0xff
	.zero		1


	//   ....[105]....
        /*07b4*/ 	.word	0x00006aa0
        /*07b8*/ 	.word	0x000000ff
        /*07bc*/ 	.word	0x00000060
        /*07c0*/ 	.short	0x010a
        /*07c2*/ 	.byte	0x2b
	.zero		1


	//   ....[106]....
        /*07c4*/ 	.word	0x00006ad0
        /*07c8*/ 	.word	0x00000036
        /*07cc*/ 	.word	0x000000d0
        /*07d0*/ 	.short	0x010a
        /*07d2*/ 	.byte	0xff
	.zero		1


	//   ....[107]....
        /*07d4*/ 	.word	0x00006be0
        /*07d8*/ 	.word	0x000000ff
        /*07dc*/ 	.word	0x00000060
        /*07e0*/ 	.short	0x010a
        /*07e2*/ 	.byte	0x2b
	.zero		1


	//   ....[108]....
        /*07e4*/ 	.word	0x00006cb0
        /*07e8*/ 	.word	0x00000036
        /*07ec*/ 	.word	0x000000d0
        /*07f0*/ 	.short	0x010a
        /*07f2*/ 	.byte	0xff
	.zero		1


	//   ....[109]....
        /*07f4*/ 	.word	0x00007470
        /*07f8*/ 	.word	0x00000000
        /*07fc*/ 	.word	0x00000000
        /*0800*/ 	.short	0x0101
        /*0802*/ 	.byte	0xff
	.zero		1


	//   ....[110]....
        /*0804*/ 	.word	0x00007480
        /*0808*/ 	.word	0x00000002
        /*080c*/ 	.word	0x00000060
        /*0810*/ 	.short	0x010a
        /*0812*/ 	.byte	0xff
	.zero		1


	//   ....[111]....
        /*0814*/ 	.word	0x00007540
        /*0818*/ 	.word	0x00000002
        /*081c*/ 	.word	0x00000060
        /*0820*/ 	.short	0x010a
        /*0822*/ 	.byte	0xff
	.zero		1


	//   ....[112]....
        /*0824*/ 	.word	0x00007d40
        /*0828*/ 	.word	0x00000000
        /*082c*/ 	.word	0x00000000
        /*0830*/ 	.short	0x0101
        /*0832*/ 	.byte	0xff
	.zero		1


	//   ....[113]....
        /*0834*/ 	.word	0x00007d60
        /*0838*/ 	.word	0x00000002
        /*083c*/ 	.word	0x00000060
        /*0840*/ 	.short	0x010a
        /*0842*/ 	.byte	0xff
	.zero		1


	//   ....[114]....
        /*0844*/ 	.word	0x00007e10
        /*0848*/ 	.word	0x00000002
        /*084c*/ 	.word	0x00000060
        /*0850*/ 	.short	0x010a
        /*0852*/ 	.byte	0xff
	.zero		1


	//   ....[115]....
        /*0854*/ 	.word	0x00008610
        /*0858*/ 	.word	0x00000000
        /*085c*/ 	.word	0x00000000
        /*0860*/ 	.short	0x0101
        /*0862*/ 	.byte	0xff
	.zero		1


	//   ....[116]....
        /*0864*/ 	.word	0x00008630
        /*0868*/ 	.word	0x00000003
        /*086c*/ 	.word	0x00000060
        /*0870*/ 	.short	0x010a
        /*0872*/ 	.byte	0xff
	.zero		1


	//   ....[117]....
        /*0874*/ 	.word	0x000086e0
        /*0878*/ 	.word	0x00000003
        /*087c*/ 	.word	0x00000060
        /*0880*/ 	.short	0x010a
        /*0882*/ 	.byte	0xff
	.zero		1


	//   ....[118]....
        /*0884*/ 	.word	0x00008990
        /*0888*/ 	.word	0x00000036
        /*088c*/ 	.word	0x00000000
        /*0890*/ 	.short	0x0101
        /*0892*/ 	.byte	0xff
	.zero		1


	//   ....[119]....
        /*0894*/ 	.word	0x00008f30
        /*0898*/ 	.word	0x00000000
        /*089c*/ 	.word	0x00000000
        /*08a0*/ 	.short	0x0101
        /*08a2*/ 	.byte	0xff
	.zero		1


	//   ....[120]....
        /*08a4*/ 	.word	0x000091d0
        /*08a8*/ 	.word	0x000000ff
        /*08ac*/ 	.word	0x00000000
        /*08b0*/ 	.short	0x0101
        /*08b2*/ 	.byte	0x06
	.zero		1


	//   ....[121]....
        /*08b4*/ 	.word	0x000091f0
        /*08b8*/ 	.word	0x00000000
        /*08bc*/ 	.word	0x00000120
        /*08c0*/ 	.short	0x010a
        /*08c2*/ 	.byte	0xff
	.zero		1


	//   ....[122]....
        /*08c4*/ 	.word	0x00009250
        /*08c8*/ 	.word	0x00000000
        /*08cc*/ 	.word	0x00000030
        /*08d0*/ 	.short	0x010a
        /*08d2*/ 	.byte	0xff
	.zero		1


	//   ....[123]....
        /*08d4*/ 	.word	0x000092b0
        /*08d8*/ 	.word	0x00000000
        /*08dc*/ 	.word	0x00000030
        /*08e0*/ 	.short	0x010a
        /*08e2*/ 	.byte	0xff
	.zero		1


	//   ....[124]....
        /*08e4*/ 	.word	0x00009300
        /*08e8*/ 	.word	0x00000003
        /*08ec*/ 	.word	0x000000b0
        /*08f0*/ 	.short	0x010a
        /*08f2*/ 	.byte	0xff
	.zero		1


	//   ....[125]....
        /*08f4*/ 	.word	0x00009360
        /*08f8*/ 	.word	0x00000000
        /*08fc*/ 	.word	0x00000000
        /*0900*/ 	.short	0x010a
        /*0902*/ 	.byte	0xff
	.zero		1


	//   ....[126]....
        /*0904*/ 	.word	0x000093c0
        /*0908*/ 	.word	0x00000000
        /*090c*/ 	.word	0x00000000
        /*0910*/ 	.short	0x010a
        /*0912*/ 	.byte	0xff
	.zero		1


	//   ....[127]....
        /*0914*/ 	.word	0x00009420
        /*0918*/ 	.word	0x00000000
        /*091c*/ 	.word	0x00000000
        /*0920*/ 	.short	0x010a
        /*0922*/ 	.byte	0xff
	.zero		1


	//   ....[128]....
        /*0924*/ 	.word	0x00009480
        /*0928*/ 	.word	0x00000000
        /*092c*/ 	.word	0x00000000
        /*0930*/ 	.short	0x010a
        /*0932*/ 	.byte	0xff
	.zero		1


	//   ....[129]....
        /*0934*/ 	.word	0x000094e0
        /*0938*/ 	.word	0x00000000
        /*093c*/ 	.word	0x00000000
        /*0940*/ 	.short	0x010a
        /*0942*/ 	.byte	0xff
	.zero		1


	//   ....[130]....
        /*0944*/ 	.word	0x00009530
        /*0948*/ 	.word	0x00000002
        /*094c*/ 	.word	0x00000110
        /*0950*/ 	.short	0x010a
        /*0952*/ 	.byte	0xff
	.zero		1


	//   ....[131]....
        /*0954*/ 	.word	0x00009590
        /*0958*/ 	.word	0x00000002
        /*095c*/ 	.word	0x000000c0
        /*0960*/ 	.short	0x010a
        /*0962*/ 	.byte	0xff
	.zero		1


	//   ....[132]....
        /*0964*/ 	.word	0x000095e0
        /*0968*/ 	.word	0x00000002
        /*096c*/ 	.word	0x000000b0
        /*0970*/ 	.short	0x010a
        /*0972*/ 	.byte	0xff
	.zero		1


	//   ....[133]....
        /*0974*/ 	.word	0x00009640
        /*0978*/ 	.word	0x00000000
        /*097c*/ 	.word	0x000000c0
        /*0980*/ 	.short	0x010a
        /*0982*/ 	.byte	0xff
	.zero		1


	//   ....[134]....
        /*0984*/ 	.word	0x000096a0
        /*0988*/ 	.word	0x00000005
        /*098c*/ 	.word	0x00000008
        /*0990*/ 	.short	0x010a
        /*0992*/ 	.byte	0xff
	.zero		1


	//   ....[135]....
        /*0994*/ 	.word	0x00009780
        /*0998*/ 	.word	0x00000000
        /*099c*/ 	.word	0x00000008
        /*09a0*/ 	.short	0x010a
        /*09a2*/ 	.byte	0xff
	.zero		1


	//   ....[136]....
        /*09a4*/ 	.word	0x000097d0
        /*09a8*/ 	.word	0x00000000
        /*09ac*/ 	.word	0x000000b0
        /*09b0*/ 	.short	0x010a
        /*09b2*/ 	.byte	0xff
	.zero		1


	//   ....[137]....
        /*09b4*/ 	.word	0x00009830
        /*09b8*/ 	.word	0x00000000
        /*09bc*/ 	.word	0x000000f0
        /*09c0*/ 	.short	0x010a
        /*09c2*/ 	.byte	0xff
	.zero		1


	//   ....[138]....
        /*09c4*/ 	.word	0x00009890
        /*09c8*/ 	.word	0x00000000
        /*09cc*/ 	.word	0x00000000
        /*09d0*/ 	.short	0x010a
        /*09d2*/ 	.byte	0xff
	.zero		1


	//   ....[139]....
        /*09d4*/ 	.word	0x000098f0
        /*09d8*/ 	.word	0x00000000
        /*09dc*/ 	.word	0x00000000
        /*09e0*/ 	.short	0x010a
        /*09e2*/ 	.byte	0xff
	.zero		1


	//   ....[140]....
        /*09e4*/ 	.word	0x00009950
        /*09e8*/ 	.word	0x00000000
        /*09ec*/ 	.word	0x00000000
        /*09f0*/ 	.short	0x010a
        /*09f2*/ 	.byte	0xff
	.zero		1


	//   ....[141]....
        /*09f4*/ 	.word	0x000099b0
        /*09f8*/ 	.word	0x00000000
        /*09fc*/ 	.word	0x00000000
        /*0a00*/ 	.short	0x010a
        /*0a02*/ 	.byte	0xff
	.zero		1


	//   ....[142]....
        /*0a04*/ 	.word	0x00009a10
        /*0a08*/ 	.word	0x00000000
        /*0a0c*/ 	.word	0x00000130
        /*0a10*/ 	.short	0x010a
        /*0a12*/ 	.byte	0xff
	.zero		1


	//   ....[143]....
        /*0a14*/ 	.word	0x00009a60
        /*0a18*/ 	.word	0x0000000c
        /*0a1c*/ 	.word	0x000000b0
        /*0a20*/ 	.short	0x010a
        /*0a22*/ 	.byte	0xff
	.zero		1


	//   ....[144]....
        /*0a24*/ 	.word	0x00009ac0
        /*0a28*/ 	.word	0x00000000
        /*0a2c*/ 	.word	0x000000a8
        /*0a30*/ 	.short	0x010a
        /*0a32*/ 	.byte	0xff
	.zero		1


	//   ....[145]....
        /*0a34*/ 	.word	0x00009b20
        /*0a38*/ 	.word	0x00000000
        /*0a3c*/ 	.word	0x00000080
        /*0a40*/ 	.short	0x010a
        /*0a42*/ 	.byte	0xff
	.zero		1


	//   ....[146]....
        /*0a44*/ 	.word	0x00009b80
        /*0a48*/ 	.word	0x00000000
        /*0a4c*/ 	.word	0x00000088
        /*0a50*/ 	.short	0x010a
        /*0a52*/ 	.byte	0xff
	.zero		1


	//   ....[147]....
        /*0a54*/ 	.word	0x00009be0
        /*0a58*/ 	.word	0x00000000
        /*0a5c*/ 	.word	0x00000090
        /*0a60*/ 	.short	0x010a
        /*0a62*/ 	.byte	0xff
	.zero		1


	//   ....[148]....
        /*0a64*/ 	.word	0x00009c40
        /*0a68*/ 	.word	0x00000000
        /*0a6c*/ 	.word	0x00000098
        /*0a70*/ 	.short	0x010a
        /*0a72*/ 	.byte	0xff
	.zero		1


	//   ....[149]....
        /*0a74*/ 	.word	0x00009ca0
        /*0a78*/ 	.word	0x00000000
        /*0a7c*/ 	.word	0x00000080
        /*0a80*/ 	.short	0x010a
        /*0a82*/ 	.byte	0xff
	.zero		1


	//   ....[150]....
        /*0a84*/ 	.word	0x00009d00
        /*0a88*/ 	.word	0x00000000
        /*0a8c*/ 	.word	0x00000088
        /*0a90*/ 	.short	0x010a
        /*0a92*/ 	.byte	0xff
	.zero		1


	//   ....[151]....
        /*0a94*/ 	.word	0x00009d60
        /*0a98*/ 	.word	0x00000000
        /*0a9c*/ 	.word	0x00000090
        /*0aa0*/ 	.short	0x010a
        /*0aa2*/ 	.byte	0xff
	.zero		1


	//   ....[152]....
        /*0aa4*/ 	.word	0x00009db0
        /*0aa8*/ 	.word	0x00000003
        /*0aac*/ 	.word	0x000000b0
        /*0ab0*/ 	.short	0x010a
        /*0ab2*/ 	.byte	0xff
	.zero		1


	//   ....[153]....
        /*0ab4*/ 	.word	0x00009e10
        /*0ab8*/ 	.word	0x00000002
        /*0abc*/ 	.word	0x00000060
        /*0ac0*/ 	.short	0x010a
        /*0ac2*/ 	.byte	0xff
	.zero		1


	//   ....[154]....
        /*0ac4*/ 	.word	0x00009e60
        /*0ac8*/ 	.word	0x00000036
        /*0acc*/ 	.word	0x000000d0
        /*0ad0*/ 	.short	0x010a
        /*0ad2*/ 	.byte	0xff
	.zero		1


	//   ....[155]....
        /*0ad4*/ 	.word	0x00009eb0
        /*0ad8*/ 	.word	0x00000002
        /*0adc*/ 	.word	0x00000060
        /*0ae0*/ 	.short	0x010a
        /*0ae2*/ 	.byte	0xff
	.zero		1


	//   ....[156]....
        /*0ae4*/ 	.word	0x00009f00
        /*0ae8*/ 	.word	0x00000002
        /*0aec*/ 	.word	0x00000060
        /*0af0*/ 	.short	0x010a
        /*0af2*/ 	.byte	0xff
	.zero		1


	//   ....[157]....
        /*0af4*/ 	.word	0x00009f50
        /*0af8*/ 	.word	0x00000003
        /*0afc*/ 	.word	0x00000060
        /*0b00*/ 	.short	0x010a
        /*0b02*/ 	.byte	0xff
	.zero		1


	//----- nvinfo : EIATTR_NUM_MBARRIERS
	.align		4
.L_47:
        /*0b04*/ 	.byte	0x03, 0x38
        /*0b06*/ 	.short	0x0027


	//----- nvinfo : EIATTR_EXIT_INSTR_OFFSETS
	.align		4
        /*0b08*/ 	.byte	0x04, 0x1c
        /*0b0a*/ 	.short	(.L_49 - .L_48)


	//   ....[0]....
.L_48:
        /*0b0c*/ 	.word	0x00002f90


	//   ....[1]....
        /*0b10*/ 	.word	0x00003480


	//   ....[2]....
        /*0b14*/ 	.word	0x000034e0


	//   ....[3]....
        /*0b18*/ 	.word	0x00004860


	//   ....[4]....
        /*0b1c*/ 	.word	0x00005b50


	//   ....[5]....
        /*0b20*/ 	.word	0x00005b90


	//   ....[6]....
        /*0b24*/ 	.word	0x000090d0


	//   ....[7]....
        /*0b28*/ 	.word	0x00009140


	//   ....[8]....
        /*0b2c*/ 	.word	0x00009170


	//   ....[9]....
        /*0b30*/ 	.word	0x000091e0


	//----- nvinfo : EIATTR_MAX_THREADS
	.align		4
.L_49:
        /*0b34*/ 	.byte	0x04, 0x05
        /*0b36*/ 	.short	(.L_51 - .L_50)
.L_50:
        /*0b38*/ 	.word	0x00000100
        /*0b3c*/ 	.word	0x00000001
        /*0b40*/ 	.word	0x00000001


	//----- nvinfo : EIATTR_CRS_STACK_SIZE
	.align		4
.L_51:
        /*0b44*/ 	.byte	0x04, 0x1e
        /*0b46*/ 	.short	(.L_53 - .L_52)
.L_52:
        /*0b48*/ 	.word	0x00000000


	//----- nvinfo : EIATTR_CBANK_PARAM_SIZE
	.align		4
.L_53:
        /*0b4c*/ 	.byte	0x03, 0x19
        /*0b4e*/ 	.short	0x0800


	//----- nvinfo : EIATTR_PARAM_CBANK
	.align		4
        /*0b50*/ 	.byte	0x04, 0x0a
        /*0b52*/ 	.short	(.L_55 - .L_54)
	.align		4
.L_54:
        /*0b54*/ 	.word	index@(.nv.constant0._ZN7cutlass13device_kernelINS_4gemm6kernel13GemmUniversalIN4cute5tupleIJiiiiEEENS1_10collective13CollectiveMmaINS1_35MainloopSm100TmaUmmaWarpSpecializedILi6ELi2ELi4ENS5_IJNS4_1CILi4EEESB_NSA_ILi1EEEEEEEENS5_IJNSA_ILi128EEESF_NSA_ILi64EEEEEENS_6half_tENS5_IJlSC_lEEESI_SJ_NS4_8TiledMMAINS4_8MMA_AtomIJNS4_26SM100_MMA_F16BF16_2x1SM_SSISI_SI_fLi128ELi128ELNS4_4UMMA5MajorE0ELSO_0ELNSN_7ScaleInE0ELSP_0EEEEEENS4_6LayoutINS5_IJSC_SC_SC_EEENS5_IJNSA_ILi0EEESU_SU_EEEEENS5_IJNS4_10UnderscoreESX_SX_EEEEENS4_28SM100_TMA_2SM_LOAD_MULTICASTENS4_14ComposedLayoutINS4_7SwizzleILi3ELi4ELi3EEENS4_18smem_ptr_flag_bitsILi16EEENSS_INS5_IJNSA_ILi8EEESG_EEENS5_IJSG_SC_EEEEEEEvNS4_8identityES10_S1A_vS1B_EENS_8epilogue10collective18CollectiveEpilogueINS1D_23Sm100TmaWarpSpecializedILi4ELi2ELi16ELb1ELb0EEEJNS5_IJSG_SF_SG_EEENS5_IJNSS_ISG_SC_EENSS_INS5_IJNSA_ILi16EEENSA_ILi2EEEEEENS5_IJSC_SG_EEEEEEEESI_SJ_SI_SJ_NS1D_6fusion15FusionCallbacksIS1H_NS1Q_17LinearCombinationISI_fSI_fLNS_15FloatRoundStyleE2EEES1I_S1P_JEEENS4_5SM1004TMEM4LOAD26SM100_TMEM_LOAD_32dp32b16xENS4_13SM90_TMA_LOADENS11_INS12_ILi1ELi4ELi3EEES15_NSS_INS5_IJS16_S1K_EEENS5_IJS1K_SC_EEEEEEENS4_39AutoVectorizingCopyWithAssumedAlignmentILi128EEENS4_14SM90_TMA_STOREES25_S27_S27_EEEvvEEEEvNT_6ParamsE)
        /*0b58*/ 	.short	0x0380
        /*0b5a*/ 	.short	0x0800


	//----- nvinfo : EIATTR_SW_WAR
	.align		4
.L_55:
        /*0b5c*/ 	.byte	0x04, 0x36
        /*0b5e*/ 	.short	(.L_57 - .L_56)
.L_56:
        /*0b60*/ 	.word	0x00000008
.L_57:


//--------------------- .nv.callgraph             --------------------------
	.section	.nv.callgraph,"",@"SHT_CUDA_CALLGRAPH"
	.align	4
	.sectionentsize	8
	.align		4
        /*0000*/ 	.word	0x00000000
	.align		4
        /*0004*/ 	.word	0xffffffff
	.align		4
        /*0008*/ 	.word	index@(_ZN7cutlass13device_kernelINS_4gemm6kernel13GemmUniversalIN4cute5tupleIJiiiiEEENS1_10collective13CollectiveMmaINS1_35MainloopSm100TmaUmmaWarpSpecializedILi6ELi2ELi4ENS5_IJNS4_1CILi4EEESB_NSA_ILi1EEEEEEEENS5_IJNSA_ILi128EEESF_NSA_ILi64EEEEEENS_6half_tENS5_IJlSC_lEEESI_SJ_NS4_8TiledMMAINS4_8MMA_AtomIJNS4_26SM100_MMA_F16BF16_2x1SM_SSISI_SI_fLi128ELi128ELNS4_4UMMA5MajorE0ELSO_0ELNSN_7ScaleInE0ELSP_0EEEEEENS4_6LayoutINS5_IJSC_SC_SC_EEENS5_IJNSA_ILi0EEESU_SU_EEEEENS5_IJNS4_10UnderscoreESX_SX_EEEEENS4_28SM100_TMA_2SM_LOAD_MULTICASTENS4_14ComposedLayoutINS4_7SwizzleILi3ELi4ELi3EEENS4_18smem_ptr_flag_bitsILi16EEENSS_INS5_IJNSA_ILi8EEESG_EEENS5_IJSG_SC_EEEEEEEvNS4_8identityES10_S1A_vS1B_EENS_8epilogue10collective18CollectiveEpilogueINS1D_23Sm100TmaWarpSpecializedILi4ELi2ELi16ELb1ELb0EEEJNS5_IJSG_SF_SG_EEENS5_IJNSS_ISG_SC_EENSS_INS5_IJNSA_ILi16EEENSA_ILi2EEEEEENS5_IJSC_SG_EEEEEEEESI_SJ_SI_SJ_NS1D_6fusion15FusionCallbacksIS1H_NS1Q_17LinearCombinationISI_fSI_fLNS_15FloatRoundStyleE2EEES1I_S1P_JEEENS4_5SM1004TMEM4LOAD26SM100_TMEM_LOAD_32dp32b16xENS4_13SM90_TMA_LOADENS11_INS12_ILi1ELi4ELi3EEES15_NSS_INS5_IJS16_S1K_EEENS5_IJS1K_SC_EEEEEEENS4_39AutoVectorizingCopyWithAssumedAlignmentILi128EEENS4_14SM90_TMA_STOREES25_S27_S27_EEEvvEEEEvNT_6ParamsE)
	.align		4
        /*000c*/ 	.word	index@(__assertfail)
	.align		4
        /*0010*/ 	.word	0x00000000
	.align		4
        /*0014*/ 	.word	0xfffffffe
	.align		4
        /*0018*/ 	.word	0x00000000
	.align		4
        /*001c*/ 	.word	0xfffffffd
	.align		4
        /*0020*/ 	.word	0x00000000
	.align		4
        /*0024*/ 	.word	0xfffffffc


//--------------------- .nv.constant4             --------------------------
	.section	.nv.constant4,"a",@progbits
	.align	8
	.align		8
.nv.constant4:
        /*0000*/ 	.dword	__assertfail
	.align		8
        /*0008*/ 	.dword	__unnamed_1
	.align		8
        /*0010*/ 	.dword	__unnamed_2
	.align		8
        /*0018*/ 	.dword	_ZN40_INTERNAL_ebcc18fa_4_k_cu_a34920b0_343244cuda3std3__45__cpo5beginE
	.align		8
        /*0020*/ 	.dword	_ZN40_INTERNAL_ebcc18fa_4_k_cu_a34920b0_343244cuda3std3__45__cpo3endE
	.align		8
        /*0028*/ 	.dword	_ZN40_INTERNAL_ebcc18fa_4_k_cu_a34920b0_343244cuda3std3__45__cpo6cbeginE
	.align		8
        /*0030*/ 	.dword	_ZN40_INTERNAL_ebcc18fa_4_k_cu_a34920b0_343244cuda3std3__45__cpo4cendE
	.align		8
        /*0038*/ 	.dword	_ZN40_INTERNAL_ebcc18fa_4_k_cu_a34920b0_343244cuda3std3__442_GLOBAL__N__ebcc18fa_4_k_cu_a34920b0_343246ignoreE
	.align		8
        /*0040*/ 	.dword	_ZN40_INTERNAL_ebcc18fa_4_k_cu_a34920b0_343244cuda3std3__419piecewise_constructE
	.align		8
        /*0048*/ 	.dword	_ZN40_INTERNAL_ebcc18fa_4_k_cu_a34920b0_343244cuda3std3__48in_placeE
	.align		8
        /*0050*/ 	.dword	_ZN40_INTERNAL_ebcc18fa_4_k_cu_a34920b0_343244cuda3std6ranges3__45__cpo4swapE
	.align		8
        /*0058*/ 	.dword	_ZN40_INTERNAL_ebcc18fa_4_k_cu_a34920b0_343244cuda3std6ranges3__45__cpo9iter_moveE
	.align		8
        /*0060*/ 	.dword	_ZN40_INTERNAL_ebcc18fa_4_k_cu_a34920b0_343244cute7productE
	.align		8
        /*0068*/ 	.dword	_ZN40_INTERNAL_ebcc18fa_4_k_cu_a34920b0_343244cute1_E
	.align		8
        /*0070*/ 	.dword	$str$25
	.align		8
        /*0078*/ 	.dword	$str$26
	.align		8
        /*0080*/ 	.dword	$str$27
	.align		8
        /*0088*/ 	.dword	$str$28


//--------------------- .text._ZN7cutlass13device_kernelINS_4gemm6kernel13GemmUniversalIN4cute5tupleIJiiiiEEENS1_10collective13CollectiveMmaINS1_35MainloopSm100TmaUmmaWarpSpecializedILi6ELi2ELi4ENS5_IJNS4_1CILi4EEESB_NSA_ILi1EEEEEEEENS5_IJNSA_ILi128EEESF_NSA_ILi64EEEEEENS_6half_tENS5_IJlSC_lEEESI_SJ_NS4_8TiledMMAINS4_8MMA_AtomIJNS4_26SM100_MMA_F16BF16_2x1SM_SSISI_SI_fLi128ELi128ELNS4_4UMMA5MajorE0ELSO_0ELNSN_7ScaleInE0ELSP_0EEEEEENS4_6LayoutINS5_IJSC_SC_SC_EEENS5_IJNSA_ILi0EEESU_SU_EEEEENS5_IJNS4_10UnderscoreESX_SX_EEEEENS4_28SM100_TMA_2SM_LOAD_MULTICASTENS4_14ComposedLayoutINS4_7SwizzleILi3ELi4ELi3EEENS4_18smem_ptr_flag_bitsILi16EEENSS_INS5_IJNSA_ILi8EEESG_EEENS5_IJSG_SC_EEEEEEEvNS4_8identityES10_S1A_vS1B_EENS_8epilogue10collective18CollectiveEpilogueINS1D_23Sm100TmaWarpSpecializedILi4ELi2ELi16ELb1ELb0EEEJNS5_IJSG_SF_SG_EEENS5_IJNSS_ISG_SC_EENSS_INS5_IJNSA_ILi16EEENSA_ILi2EEEEEENS5_IJSC_SG_EEEEEEEESI_SJ_SI_SJ_NS1D_6fusion15FusionCallbacksIS1H_NS1Q_17LinearCombinationISI_fSI_fLNS_15FloatRoundStyleE2EEES1I_S1P_JEEENS4_5SM1004TMEM4LOAD26SM100_TMEM_LOAD_32dp32b16xENS4_13SM90_TMA_LOADENS11_INS12_ILi1ELi4ELi3EEES15_NSS_INS5_IJS16_S1K_EEENS5_IJS1K_SC_EEEEEEENS4_39AutoVectorizingCopyWithAssumedAlignmentILi128EEENS4_14SM90_TMA_STOREES25_S27_S27_EEEvvEEEEvNT_6ParamsE --------------------------
	.section	.text._ZN7cutlass13device_kernelINS_4gemm6kernel13GemmUniversalIN4cute5tupleIJiiiiEEENS1_10collective13CollectiveMmaINS1_35MainloopSm100TmaUmmaWarpSpecializedILi6ELi2ELi4ENS5_IJNS4_1CILi4EEESB_NSA_ILi1EEEEEEEENS5_IJNSA_ILi128EEESF_NSA_ILi64EEEEEENS_6half_tENS5_IJlSC_lEEESI_SJ_NS4_8TiledMMAINS4_8MMA_AtomIJNS4_26SM100_MMA_F16BF16_2x1SM_SSISI_SI_fLi128ELi128ELNS4_4UMMA5MajorE0ELSO_0ELNSN_7ScaleInE0ELSP_0EEEEEENS4_6LayoutINS5_IJSC_SC_SC_EEENS5_IJNSA_ILi0EEESU_SU_EEEEENS5_IJNS4_10UnderscoreESX_SX_EEEEENS4_28SM100_TMA_2SM_LOAD_MULTICASTENS4_14ComposedLayoutINS4_7SwizzleILi3ELi4ELi3EEENS4_18smem_ptr_flag_bitsILi16EEENSS_INS5_IJNSA_ILi8EEESG_EEENS5_IJSG_SC_EEEEEEEvNS4_8identityES10_S1A_vS1B_EENS_8epilogue10collective18CollectiveEpilogueINS1D_23Sm100TmaWarpSpecializedILi4ELi2ELi16ELb1ELb0EEEJNS5_IJSG_SF_SG_EEENS5_IJNSS_ISG_SC_EENSS_INS5_IJNSA_ILi16EEENSA_ILi2EEEEEENS5_IJSC_SG_EEEEEEEESI_SJ_SI_SJ_NS1D_6fusion15FusionCallbacksIS1H_NS1Q_17LinearCombinationISI_fSI_fLNS_15FloatRoundStyleE2EEES1I_S1P_JEEENS4_5SM1004TMEM4LOAD26SM100_TMEM_LOAD_32dp32b16xENS4_13SM90_TMA_LOADENS11_INS12_ILi1ELi4ELi3EEES15_NSS_INS5_IJS16_S1K_EEENS5_IJS1K_SC_EEEEEEENS4_39AutoVectorizingCopyWithAssumedAlignmentILi128EEENS4_14SM90_TMA_STOREES25_S27_S27_EEEvvEEEEvNT_6ParamsE,"ax",@progbits
	.align	128
.text._ZN7cutlass13device_kernelINS_4gemm6kernel13GemmUniversalIN4cute5tupleIJiiiiEEENS1_10collective13CollectiveMmaINS1_35MainloopSm100TmaUmmaWarpSpecializedILi6ELi2ELi4ENS5_IJNS4_1CILi4EEESB_NSA_ILi1EEEEEEEENS5_IJNSA_ILi128EEESF_NSA_ILi64EEEEEENS_6half_tENS5_IJlSC_lEEESI_SJ_NS4_8TiledMMAINS4_8MMA_AtomIJNS4_26SM100_MMA_F16BF16_2x1SM_SSISI_SI_fLi128ELi128ELNS4_4UMMA5MajorE0ELSO_0ELNSN_7ScaleInE0ELSP_0EEEEEENS4_6LayoutINS5_IJSC_SC_SC_EEENS5_IJNSA_ILi0EEESU_SU_EEEEENS5_IJNS4_10UnderscoreESX_SX_EEEEENS4_28SM100_TMA_2SM_LOAD_MULTICASTENS4_14ComposedLayoutINS4_7SwizzleILi3ELi4ELi3EEENS4_18smem_ptr_flag_bitsILi16EEENSS_INS5_IJNSA_ILi8EEESG_EEENS5_IJSG_SC_EEEEEEEvNS4_8identityES10_S1A_vS1B_EENS_8epilogue10collective18CollectiveEpilogueINS1D_23Sm100TmaWarpSpecializedILi4ELi2ELi16ELb1ELb0EEEJNS5_IJSG_SF_SG_EEENS5_IJNSS_ISG_SC_EENSS_INS5_IJNSA_ILi16EEENSA_ILi2EEEEEENS5_IJSC_SG_EEEEEEEESI_SJ_SI_SJ_NS1D_6fusion15FusionCallbacksIS1H_NS1Q_17LinearCombinationISI_fSI_fLNS_15FloatRoundStyleE2EEES1I_S1P_JEEENS4_5SM1004TMEM4LOAD26SM100_TMEM_LOAD_32dp32b16xENS4_13SM90_TMA_LOADENS11_INS12_ILi1ELi4ELi3EEES15_NSS_INS5_IJS16_S1K_EEENS5_IJS1K_SC_EEEEEEENS4_39AutoVectorizingCopyWithAssumedAlignmentILi128EEENS4_14SM90_TMA_STOREES25_S27_S27_EEEvvEEEEvNT_6ParamsE:
        .type           _ZN7cutlass13device_kernelINS_4gemm6kernel13GemmUniversalIN4cute5tupleIJiiiiEEENS1_10collective13CollectiveMmaINS1_35MainloopSm100TmaUmmaWarpSpecializedILi6ELi2ELi4ENS5_IJNS4_1CILi4EEESB_NSA_ILi1EEEEEEEENS5_IJNSA_ILi128EEESF_NSA_ILi64EEEEEENS_6half_tENS5_IJlSC_lEEESI_SJ_NS4_8TiledMMAINS4_8MMA_AtomIJNS4_26SM100_MMA_F16BF16_2x1SM_SSISI_SI_fLi128ELi128ELNS4_4UMMA5MajorE0ELSO_0ELNSN_7ScaleInE0ELSP_0EEEEEENS4_6LayoutINS5_IJSC_SC_SC_EEENS5_IJNSA_ILi0EEESU_SU_EEEEENS5_IJNS4_10UnderscoreESX_SX_EEEEENS4_28SM100_TMA_2SM_LOAD_MULTICASTENS4_14ComposedLayoutINS4_7SwizzleILi3ELi4ELi3EEENS4_18smem_ptr_flag_bitsILi16EEENSS_INS5_IJNSA_ILi8EEESG_EEENS5_IJSG_SC_EEEEEEEvNS4_8identityES10_S1A_vS1B_EENS_8epilogue10collective18CollectiveEpilogueINS1D_23Sm100TmaWarpSpecializedILi4ELi2ELi16ELb1ELb0EEEJNS5_IJSG_SF_SG_EEENS5_IJNSS_ISG_SC_EENSS_INS5_IJNSA_ILi16EEENSA_ILi2EEEEEENS5_IJSC_SG_EEEEEEEESI_SJ_SI_SJ_NS1D_6fusion15FusionCallbacksIS1H_NS1Q_17LinearCombinationISI_fSI_fLNS_15FloatRoundStyleE2EEES1I_S1P_JEEENS4_5SM1004TMEM4LOAD26SM100_TMEM_LOAD_32dp32b16xENS4_13SM90_TMA_LOADENS11_INS12_ILi1ELi4ELi3EEES15_NSS_INS5_IJS16_S1K_EEENS5_IJS1K_SC_EEEEEEENS4_39AutoVectorizingCopyWithAssumedAlignmentILi128EEENS4_14SM90_TMA_STOREES25_S27_S27_EEEvvEEEEvNT_6ParamsE,@function
        .size           _ZN7cutlass13device_kernelINS_4gemm6kernel13GemmUniversalIN4cute5tupleIJiiiiEEENS1_10collective13CollectiveMmaINS1_35MainloopSm100TmaUmmaWarpSpecializedILi6ELi2ELi4ENS5_IJNS4_1CILi4EEESB_NSA_ILi1EEEEEEEENS5_IJNSA_ILi128EEESF_NSA_ILi64EEEEEENS_6half_tENS5_IJlSC_lEEESI_SJ_NS4_8TiledMMAINS4_8MMA_AtomIJNS4_26SM100_MMA_F16BF16_2x1SM_SSISI_SI_fLi128ELi128ELNS4_4UMMA5MajorE0ELSO_0ELNSN_7ScaleInE0ELSP_0EEEEEENS4_6LayoutINS5_IJSC_SC_SC_EEENS5_IJNSA_ILi0EEESU_SU_EEEEENS5_IJNS4_10UnderscoreESX_SX_EEEEENS4_28SM100_TMA_2SM_LOAD_MULTICASTENS4_14ComposedLayoutINS4_7SwizzleILi3ELi4ELi3EEENS4_18smem_ptr_flag_bitsILi16EEENSS_INS5_IJNSA_ILi8EEESG_EEENS5_IJSG_SC_EEEEEEEvNS4_8identityES10_S1A_vS1B_EENS_8epilogue10collective18CollectiveEpilogueINS1D_23Sm100TmaWarpSpecializedILi4ELi2ELi16ELb1ELb0EEEJNS5_IJSG_SF_SG_EEENS5_IJNSS_ISG_SC_EENSS_INS5_IJNSA_ILi16EEENSA_ILi2EEEEEENS5_IJSC_SG_EEEEEEEESI_SJ_SI_SJ_NS1D_6fusion15FusionCallbacksIS1H_NS1Q_17LinearCombinationISI_fSI_fLNS_15FloatRoundStyleE2EEES1I_S1P_JEEENS4_5SM1004TMEM4LOAD26SM100_TMEM_LOAD_32dp32b16xENS4_13SM90_TMA_LOADENS11_INS12_ILi1ELi4ELi3EEES15_NSS_INS5_IJS16_S1K_EEENS5_IJS1K_SC_EEEEEEENS4_39AutoVectorizingCopyWithAssumedAlignmentILi128EEENS4_14SM90_TMA_STOREES25_S27_S27_EEEvvEEEEvNT_6ParamsE,(.L_x_203 - _ZN7cutlass13device_kernelINS_4gemm6kernel13GemmUniversalIN4cute5tupleIJiiiiEEENS1_10collective13CollectiveMmaINS1_35MainloopSm100TmaUmmaWarpSpecializedILi6ELi2ELi4ENS5_IJNS4_1CILi4EEESB_NSA_ILi1EEEEEEEENS5_IJNSA_ILi128EEESF_NSA_ILi64EEEEEENS_6half_tENS5_IJlSC_lEEESI_SJ_NS4_8TiledMMAINS4_8MMA_AtomIJNS4_26SM100_MMA_F16BF16_2x1SM_SSISI_SI_fLi128ELi128ELNS4_4UMMA5MajorE0ELSO_0ELNSN_7ScaleInE0ELSP_0EEEEEENS4_6LayoutINS5_IJSC_SC_SC_EEENS5_IJNSA_ILi0EEESU_SU_EEEEENS5_IJNS4_10UnderscoreESX_SX_EEEEENS4_28SM100_TMA_2SM_LOAD_MULTICASTENS4_14ComposedLayoutINS4_7SwizzleILi3ELi4ELi3EEENS4_18smem_ptr_flag_bitsILi16EEENSS_INS5_IJNSA_ILi8EEESG_EEENS5_IJSG_SC_EEEEEEEvNS4_8identityES10_S1A_vS1B_EENS_8epilogue10collective18CollectiveEpilogueINS1D_23Sm100TmaWarpSpecializedILi4ELi2ELi16ELb1ELb0EEEJNS5_IJSG_SF_SG_EEENS5_IJNSS_ISG_SC_EENSS_INS5_IJNSA_ILi16EEENSA_ILi2EEEEEENS5_IJSC_SG_EEEEEEEESI_SJ_SI_SJ_NS1D_6fusion15FusionCallbacksIS1H_NS1Q_17LinearCombinationISI_fSI_fLNS_15FloatRoundStyleE2EEES1I_S1P_JEEENS4_5SM1004TMEM4LOAD26SM100_TMEM_LOAD_32dp32b16xENS4_13SM90_TMA_LOADENS11_INS12_ILi1ELi4ELi3EEES15_NSS_INS5_IJS16_S1K_EEENS5_IJS1K_SC_EEEEEEENS4_39AutoVectorizingCopyWithAssumedAlignmentILi128EEENS4_14SM90_TMA_STOREES25_S27_S27_EEEvvEEEEvNT_6ParamsE)
        .other          _ZN7cutlass13device_kernelINS_4gemm6kernel13GemmUniversalIN4cute5tupleIJiiiiEEENS1_10collective13CollectiveMmaINS1_35MainloopSm100TmaUmmaWarpSpecializedILi6ELi2ELi4ENS5_IJNS4_1CILi4EEESB_NSA_ILi1EEEEEEEENS5_IJNSA_ILi128EEESF_NSA_ILi64EEEEEENS_6half_tENS5_IJlSC_lEEESI_SJ_NS4_8TiledMMAINS4_8MMA_AtomIJNS4_26SM100_MMA_F16BF16_2x1SM_SSISI_SI_fLi128ELi128ELNS4_4UMMA5MajorE0ELSO_0ELNSN_7ScaleInE0ELSP_0EEEEEENS4_6LayoutINS5_IJSC_SC_SC_EEENS5_IJNSA_ILi0EEESU_SU_EEEEENS5_IJNS4_10UnderscoreESX_SX_EEEEENS4_28SM100_TMA_2SM_LOAD_MULTICASTENS4_14ComposedLayoutINS4_7SwizzleILi3ELi4ELi3EEENS4_18smem_ptr_flag_bitsILi16EEENSS_INS5_IJNSA_ILi8EEESG_EEENS5_IJSG_SC_EEEEEEEvNS4_8identityES10_S1A_vS1B_EENS_8epilogue10collective18CollectiveEpilogueINS1D_23Sm100TmaWarpSpecializedILi4ELi2ELi16ELb1ELb0EEEJNS5_IJSG_SF_SG_EEENS5_IJNSS_ISG_SC_EENSS_INS5_IJNSA_ILi16EEENSA_ILi2EEEEEENS5_IJSC_SG_EEEEEEEESI_SJ_SI_SJ_NS1D_6fusion15FusionCallbacksIS1H_NS1Q_17LinearCombinationISI_fSI_fLNS_15FloatRoundStyleE2EEES1I_S1P_JEEENS4_5SM1004TMEM4LOAD26SM100_TMEM_LOAD_32dp32b16xENS4_13SM90_TMA_LOADENS11_INS12_ILi1ELi4ELi3EEES15_NSS_INS5_IJS16_S1K_EEENS5_IJS1K_SC_EEEEEEENS4_39AutoVectorizingCopyWithAssumedAlignmentILi128EEENS4_14SM90_TMA_STOREES25_S27_S27_EEEvvEEEEvNT_6ParamsE,@"STO_CUDA_ENTRY STV_DEFAULT"
_ZN7cutlass13device_kernelINS_4gemm6kernel13GemmUniversalIN4cute5tupleIJiiiiEEENS1_10collective13CollectiveMmaINS1_35MainloopSm100TmaUmmaWarpSpecializedILi6ELi2ELi4ENS5_IJNS4_1CILi4EEESB_NSA_ILi1EEEEEEEENS5_IJNSA_ILi128EEESF_NSA_ILi64EEEEEENS_6half_tENS5_IJlSC_lEEESI_SJ_NS4_8TiledMMAINS4_8MMA_AtomIJNS4_26SM100_MMA_F16BF16_2x1SM_SSISI_SI_fLi128ELi128ELNS4_4UMMA5MajorE0ELSO_0ELNSN_7ScaleInE0ELSP_0EEEEEENS4_6LayoutINS5_IJSC_SC_SC_EEENS5_IJNSA_ILi0EEESU_SU_EEEEENS5_IJNS4_10UnderscoreESX_SX_EEEEENS4_28SM100_TMA_2SM_LOAD_MULTICASTENS4_14ComposedLayoutINS4_7SwizzleILi3ELi4ELi3EEENS4_18smem_ptr_flag_bitsILi16EEENSS_INS5_IJNSA_ILi8EEESG_EEENS5_IJSG_SC_EEEEEEEvNS4_8identityES10_S1A_vS1B_EENS_8epilogue10collective18CollectiveEpilogueINS1D_23Sm100TmaWarpSpecializedILi4ELi2ELi16ELb1ELb0EEEJNS5_IJSG_SF_SG_EEENS5_IJNSS_ISG_SC_EENSS_INS5_IJNSA_ILi16EEENSA_ILi2EEEEEENS5_IJSC_SG_EEEEEEEESI_SJ_SI_SJ_NS1D_6fusion15FusionCallbacksIS1H_NS1Q_17LinearCombinationISI_fSI_fLNS_15FloatRoundStyleE2EEES1I_S1P_JEEENS4_5SM1004TMEM4LOAD26SM100_TMEM_LOAD_32dp32b16xENS4_13SM90_TMA_LOADENS11_INS12_ILi1ELi4ELi3EEES15_NSS_INS5_IJS16_S1K_EEENS5_IJS1K_SC_EEEEEEENS4_39AutoVectorizingCopyWithAssumedAlignmentILi128EEENS4_14SM90_TMA_STOREES25_S27_S27_EEEvvEEEEvNT_6ParamsE:
[----:B------:R-:W1:Y:S01]  /*0000*/  LDC R1, c[0x0][0x37c] ;  /* 0x0000df00ff017b82 */ /* 0x000e620000000800 */
[----:B------:R-:W2:Y:S01]  /*0010*/  S2R R61, SR_TID.X ;  /* 0x00000000003d7919 */ /* 0x000ea20000002100 */
[----:B------:R-:W3:Y:S06]  /*0020*/  LDCU.64 UR8, c[0x0][0x890] ;  /* 0x00011200ff0877ac */ /* 0x000eec0008000a00 */
[----:B------:R-:W4:Y:S01]  /*0030*/  S2UR UR47, SR_CgaCtaId ;  /* 0x00000000002f79c3 */ /* 0x000f220000008800 */
[----:B------:R-:W-:Y:S02]  /*0040*/  PRMT R50, RZ, 0x7610, R50 ;  /* 0x00007610ff327816 */ /* 0x000fe40000000032 */
[----:B------:R-:W-:-:S02]  /*0050*/  ELECT P0, URZ, PT ;  /* 0x0000000000ff782f */ /* 0x000fc40003800000 */
[----:B---3--:R-:W-:-:S04]  /*0060*/  ISETP.NE.U32.AND P1, PT, RZ, UR8, PT ;  /* 0x00000008ff007c0c */ /* 0x008fc8000bf25070 */
[----:B------:R-:W-:Y:S01]  /*0070*/  ISETP.NE.AND.EX P2, PT, RZ, UR9, PT, P1 ;  /* 0x00000009ff007c0c */ /* 0x000fe2000bf45310 */
[----:B----4-:R-:W-:Y:S02]  /*0080*/  ULOP3.LUT UR48, UR47, 0x1, URZ, 0xc0, !UPT ;  /* 0x000000012f307892 */ /* 0x010fe4000f8ec0ff */
[----:B------:R-:W-:Y:S01]  /*0090*/  ULOP3.LUT UR49, UR47, 0x1, URZ, 0x3c, !UPT ;  /* 0x000000012f317892 */ /* 0x000fe2000f8e3cff */
[----:B--2---:R-:W-:-:S05]  /*00a0*/  SHF.R.U32.HI R51, RZ, 0x5, R61 ;  /* 0x00000005ff337819 */ /* 0x004fca000001163d */
[----:B------:R-:W2:Y:S02]  /*00b0*/  SHFL.IDX PT, R0, R51, RZ, 0x1f ;  /* 0x00001fff33007589 */ /* 0x000ea400000e0000 */
[----:B--2---:R-:W-:Y:S02]  /*00c0*/  R2UR UR25, R0 ;  /* 0x00000000001972ca */ /* 0x004fe400000e0000 */
[----:B-1----:R-:W-:Y:S05]  /*00d0*/  @P2 BRA `(.L_x_0) ;  /* 0x0000000000302947 */ /* 0x002fea0003800000 */
[----:B------:R-:W1:Y:S02]  /*00e0*/  LDCU.64 UR4, c[0x0][0x888] ;  /* 0x00011100ff0477ac */ /* 0x000e640008000a00 */
[----:B-1----:R-:W-:-:S04]  /*00f0*/  UISETP.NE.U32.AND UP0, UPT, UR4, URZ, UPT ;  /* 0x000000ff0400728c */ /* 0x002fc8000bf05070 */
[----:B------:R-:W-:-:S09]  /*0100*/  UISETP.NE.AND.EX UP0, UPT, UR5, URZ, UPT, UP0 ;  /* 0x000000ff0500728c */ /* 0x000fd2000bf05300 */
[----:B------:R-:W-:Y:S05]  /*0110*/  BRA.U !UP0, `(.L_x_1) ;  /* 0x0000000108147547 */ /* 0x000fea000b800000 */
[----:B------:R-:W1:Y:S01]  /*0120*/  LDC.64 R2, c[0x0][0x888] ;  /* 0x00022200ff027b82 */ /* 0x000e620000000a00 */
[----:B------:R-:W1:Y:S02]  /*0130*/  LDCU.64 UR4, c[0x0][0x358] ;  /* 0x00006b00ff0477ac */ /* 0x000e640008000a00 */
[----:B-1----:R1:W5:Y:S01]  /*0140*/  LDG.E R27, desc[UR4][R2.64] ;  /* 0x00000004021b7981 */ /* 0x002362000c1e1900 */
[----:B------:R-:W-:Y:S01]  /*0150*/  HFMA2 R50, -RZ, RZ, 0, 5.9604644775390625e-08 ;  /* 0x00000001ff327431 */ /* 0x000fe200000001ff */
[----:B------:R-:W-:Y:S05]  /*0160*/  BRA `(.L_x_0) ;  /* 0x00000000000c7947 */ /* 0x000fea0003800000 */
.L_x_1:
[----:B------:R-:W1:Y:S01]  /*0170*/  LDCU UR4, c[0x0][0x880] ;  /* 0x00011000ff0477ac */ /* 0x000e620008000800 */
[----:B------:R-:W-:Y:S01]  /*0180*/  HFMA2 R50, -RZ, RZ, 0, 5.9604644775390625e-08 ;  /* 0x00000001ff327431 */ /* 0x000fe200000001ff */
[----:B-1----:R-:W-:-:S07]  /*0190*/  MOV R27, UR4 ;  /* 0x00000004001b7c02 */ /* 0x002fce0008000f00 */
.L_x_0:
[----:B------:R-:W2:Y:S02]  /*01a0*/  LDCU.64 UR4, c[0x0][0x8b0] ;  /* 0x00011600ff0477ac */ /* 0x000ea40008000a00 */
[----:B--2---:R-:W-:-:S04]  /*01b0*/  UISETP.NE.U32.AND UP0, UPT, UR4, URZ, UPT ;  /* 0x000000ff0400728c */ /* 0x004fc8000bf05070 */
[----:B------:R-:W-:-:S09]  /*01c0*/  UISETP.NE.AND.EX UP0, UPT, UR5, URZ, UPT, UP0 ;  /* 0x000000ff0500728c */ /* 0x000fd2000bf05300 */
[----:B------:R-:W-:Y:S05]  /*01d0*/  BRA.U UP0, `(.L_x_2) ;  /* 0x0000000100287547 */ /* 0x000fea000b800000 */
[----:B------:R-:W2:Y:S02]  /*01e0*/  LDCU.64 UR4, c[0x0][0x8a8] ;  /* 0x00011500ff0477ac */ /* 0x000ea40008000a00 */
[----:B--2---:R-:W-:-:S04]  /*01f0*/  UISETP.NE.U32.AND UP0, UPT, UR4, URZ, UPT ;  /* 0x000000ff0400728c */ /* 0x004fc8000bf05070 */
[----:B------:R-:W-:-:S09]  /*0200*/  UISETP.NE.AND.EX UP0, UPT, UR5, URZ, UPT, UP0 ;  /* 0x000000ff0500728c */ /* 0x000fd2000bf05300 */
[----:B------:R-:W-:Y:S05]  /*0210*/  BRA.U !UP0, `(.L_x_3) ;  /* 0x0000000108107547 */ /* 0x000fea000b800000 */
[----:B------:R-:W2:Y:S01]  /*0220*/  LDC.64 R24, c[0x0][0x8a8] ;  /* 0x00022a00ff187b82 */ /* 0x000ea20000000a00 */
[----:B------:R-:W2:Y:S02]  /*0230*/  LDCU.64 UR4, c[0x0][0x358] ;  /* 0x00006b00ff0477ac */ /* 0x000ea40008000a00 */
[----:B--2---:R2:W5:Y:S01]  /*0240*/  LDG.E R24, desc[UR4][R24.64] ;  /* 0x0000000418187981 */ /* 0x004562000c1e1900 */
[----:B------:R-:W-:Y:S05]  /*0250*/  BRA `(.L_x_2) ;  /* 0x0000000000087947 */ /* 0x000fea0003800000 */
.L_x_3:
[----:B------:R-:W2:Y:S02]  /*0260*/  LDCU UR4, c[0x0][0x8a0] ;  /* 0x00011400ff0477ac */ /* 0x000ea40008000800 */
[----:B--2---:R-:W-:Y:S02]  /*0270*/  MOV R24, UR4 ;  /* 0x0000000400187c02 */ /* 0x004fe40008000f00 */
.L_x_2:
[----:B------:R-:W-:Y:S01]  /*0280*/  IMAD.U32 R0, RZ, RZ, UR25 ;  /* 0x00000019ff007e24 */ /* 0x000fe2000f8e00ff */
[----:B------:R-:W-:Y:S04]  /*0290*/  BSSY.RECONVERGENT B0, `(.L_x_4) ;  /* 0x000000c000007945 */ /* 0x000fe80003800200 */
[C---:B------:R-:W-:Y:S02]  /*02a0*/  ISETP.NE.OR P3, PT, R0.reuse, 0x1, !P0 ;  /* 0x000000010000780c */ /* 0x040fe40004765670 */
[----:B------:R-:W-:-:S11]  /*02b0*/  ISETP.NE.OR P2, PT, R0, 0x3, !P0 ;  /* 0x000000030000780c */ /* 0x000fd60004745670 */
[----:B------:R-:W-:Y:S05]  /*02c0*/  @P3 BRA `(.L_x_5) ;  /* 0x0000000000203947 */ /* 0x000fea0003800000 */
[----:B------:R-:W3:Y:S02]  /*02d0*/  LDCU.64 UR4, c[0x0][0x348] ;  /* 0x00006900ff0477ac */ /* 0x000ee40008000a00 */
[----:B---3--:R-:W-:Y:S02]  /*02e0*/  UIADD3 UR6, UP1, UPT, UR4, 0x80, URZ ;  /* 0x0000008004067890 */ /* 0x008fe4000ff3e0ff */
[----:B------:R-:W-:Y:S02]  /*02f0*/  UIADD3 UR4, UP0, UPT, UR4, 0x180, URZ ;  /* 0x0000018004047890 */ /* 0x000fe4000ff1e0ff */
[----:B------:R-:W-:Y:S02]  /*0300*/  UIADD3.X UR7, UPT, UPT, URZ, UR5, URZ, UP1, !UPT ;  /* 0x00000005ff077290 */ /* 0x000fe40008ffe4ff */
[----:B------:R-:W-:-:S07]  /*0310*/  UIADD3.X UR5, UPT, UPT, URZ, UR5, URZ, UP0, !UPT ;  /* 0x00000005ff057290 */ /* 0x000fce00087fe4ff */
[----:B------:R3:W-:Y:S02]  /*0320*/  UTMACCTL.PF [UR6] ;  /* 0x00000000060079b9 */ /* 0x0007e40008040000 */
[----:B------:R3:W-:Y:S02]  /*0330*/  UTMACCTL.PF [UR4] ;  /* 0x00000000040079b9 */ /* 0x0007e40008040000 */
[----:B---3--:R-:W-:Y:S01]  /*0340*/  NOP ;  /* 0x0000000000007918 */ /* 0x008fe20000000000 */
.L_x_5:
[----:B------:R-:W-:Y:S05]  /*0350*/  BSYNC.RECONVERGENT B0 ;  /* 0x0000000000007941 */ /* 0x000fea0003800200 */
.L_x_4:
[----:B------:R-:W-:Y:S04]  /*0360*/  BSSY.RECONVERGENT B0, `(.L_x_6) ;  /* 0x000000a000007945 */ /* 0x000fe80003800200 */
        /* <DEDUP_REMOVED lines=9> */
.L_x_7:
[----:B------:R-:W-:Y:S05]  /*0400*/  BSYNC.RECONVERGENT B0 ;  /* 0x0000000000007941 */ /* 0x000fea0003800200 */
.L_x_6:
[----:B------:R-:W3:Y:S01]  /*0410*/  LDCU.64 UR4, c[0x0][0x888] ;  /* 0x00011100ff0477ac */ /* 0x000ee20008000a00 */
[----:B------:R-:W-:Y:S01]  /*0420*/  ISETP.NE.AND.EX P1, PT, RZ, UR9, PT, P1 ;  /* 0x00000009ff007c0c */ /* 0x000fe2000bf25310 */
[----:B------:R-:W-:Y:S01]  /*0430*/  UPLOP3.LUT UP3, UPT, UPT, UPT, UPT, 0x80, 0x8 ;  /* 0x000000000008789c */ /* 0x000fe20003f6f070 */
[----:B---3--:R-:W-:-:S04]  /*0440*/  ISETP.NE.U32.AND P2, PT, RZ, UR4, PT ;  /* 0x00000004ff007c0c */ /* 0x008fc8000bf45070 */
[----:B------:R-:W-:-:S13]  /*0450*/  ISETP.NE.AND.EX P2, PT, RZ, UR5, PT, P2 ;  /* 0x00000005ff007c0c */ /* 0x000fda000bf45320 */
[----:B------:R-:W-:Y:S05]  /*0460*/  @P2 BRA P1, `(.L_x_8) ;  /* 0x0000000000282947 */ /* 0x000fea0000800000 */
[----:B------:R-:W-:Y:S01]  /*0470*/  UISETP.NE.U32.AND UP0, UPT, UR8, URZ, UPT ;  /* 0x000000ff0800728c */ /* 0x000fe2000bf05070 */
[----:B-----5:R-:W-:Y:S01]  /*0480*/  FSETP.NEU.AND P1, PT, R27, RZ, PT ;  /* 0x000000ff1b00720b */ /* 0x020fe20003f2d000 */
[----:B------:R-:W-:Y:S02]  /*0490*/  UISETP.NE.U32.AND UP2, UPT, UR4, URZ, UPT ;  /* 0x000000ff0400728c */ /* 0x000fe4000bf45070 */
[----:B------:R-:W-:Y:S02]  /*04a0*/  UISETP.NE.AND.EX UP1, UPT, UR9, URZ, UPT, UP0 ;  /* 0x000000ff0900728c */ /* 0x000fe4000bf25300 */
[----:B------:R-:W-:-:S04]  /*04b0*/  UISETP.NE.AND.EX UP0, UPT, UR5, URZ, UPT, UP2 ;  /* 0x000000ff0500728c */ /* 0x000fc8000bf05320 */
[----:B------:R-:W-:-:S04]  /*04c0*/  USEL UR4, URZ, 0xffffffff, UP0 ;  /* 0xffffffffff047887 */ /* 0x000fc80008000000 */
[----:B------:R-:W-:Y:S01]  /*04d0*/  VOTEU.ANY UP0, P1 ;  /* 0x0000000000ff7886 */ /* 0x000fe20000800100 */
[----:B------:R-:W-:-:S04]  /*04e0*/  @!UP1 USEL UR4, URZ, 0xffffffff, UP0 ;  /* 0xffffffffff049887 */ /* 0x000fc80008000000 */
[----:B------:R-:W-:-:S04]  /*04f0*/  ULOP3.LUT UR4, UR4, 0x1, URZ, 0xc0, !UPT ;  /* 0x0000000104047892 */ /* 0x000fc8000f8ec0ff */
[----:B------:R-:W-:-:S11]  /*0500*/  UISETP.NE.U32.AND UP3, UPT, UR4, 0x1, UPT ;  /* 0x000000010400788c */ /* 0x000fd6000bf65070 */
.L_x_8:
[----:B------:R-:W3:Y:S01]  /*0510*/  SHFL.IDX PT, R0, R51, RZ, 0x1f ;  /* 0x00001fff33007589 */ /* 0x000ee200000e0000 */
[----:B------:R-:W-:-:S04]  /*0520*/  UISETP.NE.AND UP0, UPT, UR25, 0x2, UPT ;  /* 0x000000021900788c */ /* 0x000fc8000bf05270 */
[----:B------:R-:W-:Y:S02]  /*0530*/  UISETP.EQ.AND UP1, UPT, UR48, URZ, !UP0 ;  /* 0x000000ff3000728c */ /* 0x000fe4000c722270 */
[----:B------:R-:W-:-:S04]  /*0540*/  USEL UR46, URZ, 0x1, UP0 ;  /* 0x00000001ff2e7887 */ /* 0x000fc80008000000 */
[----:B------:R-:W-:Y:S02]  /*0550*/  PLOP3.LUT P3, PT, P0, PT, UP1, 0x80, 0x8 ;  /* 0x000000000008781c */ /* 0x000fe4000076f018 */
[----:B---3--:R-:W-:-:S13]  /*0560*/  ISETP.NE.AND P1, PT, R0, RZ, PT ;  /* 0x000000ff0000720c */ /* 0x008fda0003f25270 */
[----:B------:R-:W-:Y:S05]  /*0570*/  @P1 BRA `(.L_x_9) ;  /* 0x0000000000641947 */ /* 0x000fea0003800000 */
[----:B------:R-:W-:Y:S01]  /*0580*/  UMOV UR4, 0x400 ;  /* 0x0000040000047882 */ /* 0x000fe20000000000 */
[----:B------:R-:W-:Y:S01]  /*0590*/  UMOV UR8, 0x1 ;  /* 0x0000000100087882 */ /* 0x000fe20000000000 */
[----:B------:R-:W-:Y:S01]  /*05a0*/  UMOV UR6, 0x5 ;  /* 0x0000000500067882 */ /* 0x000fe20000000000 */
[----:B------:R-:W-:Y:S02]  /*05b0*/  ULEA UR4, UR47, UR4, 0x18 ;  /* 0x000000042f047291 */ /* 0x000fe4000f8ec0ff */
[----:B------:R-:W-:-:S04]  /*05c0*/  UIADD3 UR8, UPT, UPT, -UR8, 0x100000, URZ ;  /* 0x0010000008087890 */ /* 0x000fc8000fffe1ff */
[----:B------:R-:W-:Y:S02]  /*05d0*/  USHF.L.U32 UR9, UR8, 0xb, URZ ;  /* 0x0000000b08097899 */ /* 0x000fe400080006ff */
[----:B------:R-:W-:Y:S02]  /*05e0*/  USHF.L.U32 UR8, UR8, 0x1, URZ ;  /* 0x0000000108087899 */ /* 0x000fe400080006ff */
[----:B------:R-:W-:-:S04]  /*05f0*/  UIADD3 UR6, UPT, UPT, -UR6, 0x100000, URZ ;  /* 0x0010000006067890 */ /* 0x000fc8000fffe1ff */
[----:B------:R-:W-:Y:S02]  /*0600*/  USHF.L.U32 UR7, UR6, 0xb, URZ ;  /* 0x0000000b06077899 */ /* 0x000fe400080006ff */
[----:B------:R-:W-:Y:S01]  /*0610*/  USHF.L.U32 UR6, UR6, 0x1, URZ ;  /* 0x0000000106067899 */ /* 0x000fe200080006ff */
[----:B------:R-:W-:Y:S01]  /*0620*/  ELECT P1, URZ, PT ;  /* 0x0000000000ff782f */ /* 0x000fe20003820000 */
[----:B------:R-:W3:Y:S02]  /*0630*/  FENCE.VIEW.ASYNC.S ;  /* 0x00000000000073c6 */ /* 0x000ee40000000000 */
[----:B---3--:R3:W4:Y:S08]  /*0640*/  SYNCS.EXCH.64 URZ, [UR4], UR8 ;  /* 0x0000000804ff75b2 */ /* 0x0087300008000100 */
[----:B------:R3:W1:Y:S01]  /*0650*/  SYNCS.EXCH.64 URZ, [UR4+0x30], UR6 ;  /* 0x0000300604ff75b2 */ /* 0x0006620008000100 */
        /* <DEDUP_REMOVED lines=10> */
[----:B------:R-:W-:Y:S01]  /*0700*/  NOP ;  /* 0x0000000000007918 */ /* 0x000fe20000000000 */
.L_x_9:
[----:B------:R-:W2:Y:S01]  /*0710*/  SHFL.IDX PT, R0, R51, RZ, 0x1f ;  /* 0x00001fff33007589 */ /* 0x000ea200000e0000 */
[----:B------:R-:W-:Y:S01]  /*0720*/  NOP ;  /* 0x0000000000007918 */ /* 0x000fe20000000000 */
[----:B--2---:R-:W-:-:S13]  /*0730*/  ISETP.NE.AND P1, PT, R0, 0x1, PT ;  /* 0x000000010000780c */ /* 0x004fda0003f25270 */
[----:B------:R-:W-:Y:S05]  /*0740*/  @P1 BRA `(.L_x_10) ;  /* 0x0000000000541947 */ /* 0x000fea0003800000 */
[----:B---3--:R-:W-:Y:S01]  /*0750*/  UMOV UR4, 0x400 ;  /* 0x0000040000047882 */ /* 0x008fe20000000000 */
        /* <DEDUP_REMOVED lines=10> */
[----:B------:R-:W2:Y:S02]  /*0800*/  FENCE.VIEW.ASYNC.S ;  /* 0x00000000000073c6 */ /* 0x000ea40000000000 */
[----:B--2---:R2:W3:Y:S08]  /*0810*/  SYNCS.EXCH.64 URZ, [UR4+0x60], UR8 ;  /* 0x0000600804ff75b2 */ /* 0x0044f00008000100 */
        /* <DEDUP_REMOVED lines=8> */
.L_x_10:
[----:B------:R-:W4:Y:S01]  /*08a0*/  SHFL.IDX PT, R0, R51, RZ, 0x1f ;  /* 0x00001fff33007589 */ /* 0x000f2200000e0000 */
[----:B------:R-:W-:Y:S01]  /*08b0*/  NOP ;  /* 0x0000000000007918 */ /* 0x000fe20000000000 */
[----:B----4-:R-:W-:-:S13]  /*08c0*/  ISETP.NE.AND P1, PT, R0, 0x3, PT ;  /* 0x000000030000780c */ /* 0x010fda0003f25270 */
[----:B------:R-:W-:Y:S05]  /*08d0*/  @P1 BRA `(.L_x_11) ;  /* 0x00000000002c1947 */ /* 0x000fea0003800000 */
[----:B--23--:R-:W-:Y:S01]  /*08e0*/  UMOV UR6, 0x400 ;  /* 0x0000040000067882 */ /* 0x00cfe20000000000 */
[----:B------:R-:W-:Y:S01]  /*08f0*/  UMOV UR4, 0x20 ;  /* 0x0000002000047882 */ /* 0x000fe20000000000 */
[----:B------:R-:W-:Y:S02]  /*0900*/  ULEA UR6, UR47, UR6, 0x18 ;  /* 0x000000062f067291 */ /* 0x000fe4000f8ec0ff */
[----:B------:R-:W-:-:S04]  /*0910*/  UIADD3 UR4, UPT, UPT, -UR4, 0x100000, URZ ;  /* 0x0010000004047890 */ /* 0x000fc8000fffe1ff */
[----:B------:R-:W-:Y:S02]  /*0920*/  USHF.L.U32 UR5, UR4, 0xb, URZ ;  /* 0x0000000b04057899 */ /* 0x000fe400080006ff */
[----:B------:R-:W-:Y:S01]  /*0930*/  USHF.L.U32 UR4, UR4, 0x1, URZ ;  /* 0x0000000104047899 */ /* 0x000fe200080006ff */
[----:B------:R-:W-:Y:S01]  /*0940*/  ELECT P1, URZ, PT ;  /* 0x0000000000ff782f */ /* 0x000fe20003820000 */
[----:B------:R-:W2:Y:S10]  /*0950*/  FENCE.VIEW.ASYNC.S ;  /* 0x00000000000073c6 */ /* 0x000eb40000000000 */
[----:B--2---:R4:W2:Y:S01]  /*0960*/  SYNCS.EXCH.64 URZ, [UR6+0xa0], UR4 ;  /* 0x0000a00406ff75b2 */ /* 0x0048a20008000100 */
[----:B------:R4:W3:Y:S02]  /*0970*/  SYNCS.EXCH.64 URZ, [UR6+0xa8], UR4 ;  /* 0x0000a80406ff75b2 */ /* 0x0008e40008000100 */
[----:B----4-:R-:W-:Y:S01]  /*0980*/  NOP ;  /* 0x0000000000007918 */ /* 0x010fe20000000000 */
.L_x_11:
[----:B------:R-:W4:Y:S01]  /*0990*/  SHFL.IDX PT, R0, R51, RZ, 0x1f ;  /* 0x00001fff33007589 */ /* 0x000f2200000e0000 */
[----:B------:R-:W-:Y:S01]  /*09a0*/  NOP ;  /* 0x0000000000007918 */ /* 0x000fe20000000000 */
[----:B----4-:R-:W-:-:S13]  /*09b0*/  ISETP.NE.AND P1, PT, R0, 0x4, PT ;  /* 0x000000040000780c */ /* 0x010fda0003f25270 */
[----:B------:R-:W-:Y:S05]  /*09c0*/  @P1 BRA `(.L_x_12) ;  /* 0x0000000000481947 */ /* 0x000fea0003800000 */
[----:B--23--:R-:W-:Y:S01]  /*09d0*/  UMOV UR4, 0xe20 ;  /* 0x00000e2000047882 */ /* 0x00cfe20000000000 */
[----:B------:R-:W-:Y:S01]  /*09e0*/  UMOV UR6, 0x400 ;  /* 0x0000040000067882 */ /* 0x000fe20000000000 */
[----:B------:R-:W-:Y:S01]  /*09f0*/  USEL UR4, UR4, 0xc20, UP3 ;  /* 0x00000c2004047887 */ /* 0x000fe20009800000 */
        /* <DEDUP_REMOVED lines=10> */
[----:B--2---:R4:W2:Y:S08]  /*0aa0*/  SYNCS.EXCH.64 URZ, [UR6+0xb0], UR8 ;  /* 0x0000b00806ff75b2 */ /* 0x0048b00008000100 */
[----:B------:R4:W3:Y:S01]  /*0ab0*/  SYNCS.EXCH.64 URZ, [UR6+0xc0], UR4 ;  /* 0x0000c00406ff75b2 */ /* 0x0008e20008000100 */
[----:B------:R4:W1:Y:S01]  /*0ac0*/  SYNCS.EXCH.64 URZ, [UR6+0xb8], UR8 ;  /* 0x0000b80806ff75b2 */ /* 0x0008620008000100 */
[----:B------:R4:W1:Y:S02]  /*0ad0*/  SYNCS.EXCH.64 URZ, [UR6+0xc8], UR4 ;  /* 0x0000c80406ff75b2 */ /* 0x0008640008000100 */
[----:B----4-:R-:W-:Y:S01]  /*0ae0*/  NOP ;  /* 0x0000000000007918 */ /* 0x010fe20000000000 */
.L_x_12:
[----:B------:R-:W4:Y:S01]  /*0af0*/  SHFL.IDX PT, R0, R51, RZ, 0x1f ;  /* 0x00001fff33007589 */ /* 0x000f2200000e0000 */
[----:B------:R-:W-:Y:S01]  /*0b00*/  NOP ;  /* 0x0000000000007918 */ /* 0x000fe20000000000 */
[----:B----4-:R-:W-:-:S13]  /*0b10*/  ISETP.NE.AND P1, PT, R0, 0x5, PT ;  /* 0x000000050000780c */ /* 0x010fda0003f25270 */
[----:B------:R-:W-:Y:S05]  /*0b20*/  @P1 BRA `(.L_x_13) ;  /* 0x0000000000541947 */ /* 0x000fea0003800000 */
[----:B--23--:R-:W-:Y:S01]  /*0b30*/  UMOV UR4, 0x400 ;  /* 0x0000040000047882 */ /* 0x00cfe20000000000 */
        /* <DEDUP_REMOVED lines=14> */
[----:B------:R4:W1:Y:S01]  /*0c20*/  SYNCS.EXCH.64 URZ, [UR4+0xf8], UR8 ;  /* 0x0000f80804ff75b2 */ /* 0x0008620008000100 */
[----:B------:R4:W1:Y:S01]  /*0c30*/  SYNCS.EXCH.64 URZ, [UR4+0xe0], UR6 ;  /* 0x0000e00604ff75b2 */ /* 0x0008620008000100 */
[----:B------:R4:W1:Y:S01]  /*0c40*/  SYNCS.EXCH.64 URZ, [UR4+0x100], UR8 ;  /* 0x0001000804ff75b2 */ /* 0x0008620008000100 */
[----:B------:R4:W1:Y:S01]  /*0c50*/  SYNCS.EXCH.64 URZ, [UR4+0xe8], UR6 ;  /* 0x0000e80604ff75b2 */ /* 0x0008620008000100 */
[----:B------:R4:W1:Y:S02]  /*0c60*/  SYNCS.EXCH.64 URZ, [UR4+0x108], UR8 ;  /* 0x0001080804ff75b2 */ /* 0x0008640008000100 */
[----:B----4-:R-:W-:Y:S01]  /*0c70*/  NOP ;  /* 0x0000000000007918 */ /* 0x010fe20000000000 */
.L_x_13:
[----:B------:R-:W4:Y:S01]  /*0c80*/  SHFL.IDX PT, R0, R51, RZ, 0x1f ;  /* 0x00001fff33007589 */ /* 0x000f2200000e0000 */
[----:B------:R-:W-:Y:S01]  /*0c90*/  ISETP.NE.OR P0, PT, RZ, UR25, !P0 ;  /* 0x00000019ff007c0c */ /* 0x000fe2000c705670 */
        /* <DEDUP_REMOVED lines=12> */
[----:B------:R4:W3:Y:S01]  /*0d60*/  SYNCS.EXCH.64 URZ, [UR4+0x120], UR6 ;  /* 0x0001200604ff75b2 */ /* 0x0008e20008000100 */
[----:B------:R4:W1:Y:S01]  /*0d70*/  SYNCS.EXCH.64 URZ, [UR4+0x118], UR6 ;  /* 0x0001180604ff75b2 */ /* 0x0008620008000100 */
[----:B------:R4:W1:Y:S02]  /*0d80*/  SYNCS.EXCH.64 URZ, [UR4+0x128], UR6 ;  /* 0x0001280604ff75b2 */ /* 0x0008640008000100 */
[----:B----4-:R-:W-:Y:S01]  /*0d90*/  NOP ;  /* 0x0000000000007918 */ /* 0x010fe20000000000 */
.L_x_14:
[----:B------:R-:W-:Y:S01]  /*0da0*/  VOTEU.ALL UP0, P0 ;  /* 0x0000000000ff7886 */ /* 0x000fe20000000000 */
[----:B--23--:R-:W-:Y:S01]  /*0db0*/  UMOV UR4, 0x20 ;  /* 0x0000002000047882 */ /* 0x00cfe20000000000 */
[----:B------:R-:W2:Y:S01]  /*0dc0*/  LDCU UR34, c[0x0][0x36c] ;  /* 0x00006d80ff2277ac */ /* 0x000ea20008000800 */
[----:B------:R-:W-:Y:S01]  /*0dd0*/  NOP ;  /* 0x0000000000007918 */ /* 0x000fe20000000000 */
[----:B------:R-:W-:Y:S01]  /*0de0*/  LOP3.LUT R0, R61, 0x1f, RZ, 0xc0, !PT ;  /* 0x0000001f3d007812 */ /* 0x000fe200078ec0ff */
[----:B------:R-:W-:Y:S01]  /*0df0*/  @!UP0 UMOV UR6, 0x400 ;  /* 0x0000040000068882 */ /* 0x000fe20000000000 */
[----:B------:R-:W-:-:S04]  /*0e00*/  @!UP0 UIADD3 UR4, UPT, UPT, -UR4, 0x100000, URZ ;  /* 0x0010000004048890 */ /* 0x000fc8000fffe1ff */
[----:B------:R-:W-:Y:S02]  /*0e10*/  @!UP0 USHF.L.U32 UR5, UR4, 0xb, URZ ;  /* 0x0000000b04058899 */ /* 0x000fe400080006ff */
[----:B------:R-:W-:Y:S02]  /*0e20*/  @!UP0 USHF.L.U32 UR4, UR4, 0x1, URZ ;  /* 0x0000000104048899 */ /* 0x000fe400080006ff */
[----:B------:R-:W-:Y:S01]  /*0e30*/  @!UP0 ULEA UR6, UR47, UR6, 0x18 ;  /* 0x000000062f068291 */ /* 0x000fe2000f8ec0ff */
[----:B------:R-:W-:Y:S01]  /*0e40*/  VOTEU.ALL UP0, P0 ;  /* 0x0000000000ff7886 */ /* 0x000fe20000000000 */
[----:B------:R-:W-:Y:S02]  /*0e50*/  UISETP.NE.AND UP4, UPT, UR25, URZ, UPT ;  /* 0x000000ff1900728c */ /* 0x000fe4000bf85270 */
[----:B--2---:R-:W-:Y:S01]  /*0e60*/  UISETP.EQ.U32.AND UP1, UPT, UR34, 0x1, UPT ;  /* 0x000000012200788c */ /* 0x004fe2000bf22070 */
[----:B------:R-:W2:Y:S07]  /*0e70*/  FENCE.VIEW.ASYNC.S ;  /* 0x00000000000073c6 */ /* 0x000eae0000000000 */
[----:B--2---:R2:W3:Y:S01]  /*0e80*/  @!UP0 SYNCS.EXCH.64 URZ, [UR6+0x130], UR4 ;  /* 0x0001300406ff85b2 */ /* 0x0044e20008000100 */
[----:B------:R-:W-:Y:S05]  /*0e90*/  BRA.U !UP1, `(.L_x_15) ;  /* 0x0000000109087547 */ /* 0x000fea000b800000 */
[----:B-1-3--:R-:W-:Y:S01]  /*0ea0*/  UCGABAR_ARV ;  /* 0x00000000000079c7 */ /* 0x00afe20008000000 */
[----:B------:R-:W-:Y:S05]  /*0eb0*/  BRA `(.L_x_16) ;  /* 0x0000000000047947 */ /* 0x000fea0003800000 */
.L_x_15:
[----:B-1-3--:R-:W-:Y:S01]  /*0ec0*/  NOP ;  /* 0x0000000000007918 */ /* 0x00afe20000000000 */
.L_x_16:
[----:B------:R-:W1:Y:S01]  /*0ed0*/  S2UR UR8, SR_CTAID.Y ;  /* 0x00000000000879c3 */ /* 0x000e620000002600 */
[----:B------:R-:W-:-:S05]  /*0ee0*/  CS2R.32 R52, SR_CgaSize ;  /* 0x0000000000347805 */ /* 0x000fca0000008a00 */
[----:B------:R-:W-:-:S05]  /*0ef0*/  IMAD R52, R52, -0xa0, RZ ;  /* 0xffffff6034347824 */ /* 0x000fca00078e02ff */
[----:B------:R-:W-:-:S14]  /*0f00*/  R2UR UR9, R52 ;  /* 0x00000000340972ca */ /* 0x000fdc00000e0000 */
[----:B------:R-:W3:Y:S01]  /*0f10*/  LDCU UR9, c[0x0][UR9+0x2b4] ;  /* 0x00005680090977ac */ /* 0x000ee20008000800 */
[----:B------:R-:W-:-:S05]  /*0f20*/  CS2R.32 R52, SR_CgaSize ;  /* 0x0000000000347805 */ /* 0x000fca0000008a00 */
[----:B------:R-:W-:-:S05]  /*0f30*/  IMAD R52, R52, -0xa0, RZ ;  /* 0xffffff6034347824 */ /* 0x000fca00078e02ff */
[----:B------:R-:W-:-:S14]  /*0f40*/  R2UR UR10, R52 ;  /* 0x00000000340a72ca */ /* 0x000fdc00000e0000 */
[----:B------:R-:W4:Y:S01]  /*0f50*/  LDCU UR10, c[0x0][UR10+0x2b0] ;  /* 0x000056000a0a77ac */ /* 0x000f220008000800 */
[----:B------:R-:W4:Y:S01]  /*0f60*/  S2UR UR31, SR_CTAID.X ;  /* 0x00000000001f79c3 */ /* 0x000f220000002500 */
[----:B--2---:R-:W-:Y:S02]  /*0f70*/  USHF.R.U32.HI UR4, URZ, 0x2, UR47 ;  /* 0x00000002ff047899 */ /* 0x004fe4000801162f */
[----:B------:R-:W-:Y:S02]  /*0f80*/  USHF.R.U32.HI UR7, URZ, 0x1, UR47 ;  /* 0x00000001ff077899 */ /* 0x000fe4000801162f */
[----:B------:R-:W-:Y:S02]  /*0f90*/  ULOP3.LUT UR44, UR4, 0x3, URZ, 0xc0, !UPT ;  /* 0x00000003042c7892 */ /* 0x000fe4000f8ec0ff */
[----:B------:R-:W-:Y:S01]  /*0fa0*/  ULOP3.LUT UR5, UR48, 0xc, UR47, 0xf8, !UPT ;  /* 0x0000000c30057892 */ /* 0x000fe2000f8ef82f */
[----:B------:R-:W2:Y:S01]  /*0fb0*/  S2UR UR36, SR_CTAID.Z ;  /* 0x00000000002479c3 */ /* 0x000ea20000002700 */
[----:B------:R-:W-:-:S05]  /*0fc0*/  CS2R.32 R52, SR_CgaSize ;  /* 0x0000000000347805 */ /* 0x000fca0000008a00 */
[----:B------:R-:W-:-:S05]  /*0fd0*/  IMAD R52, R52, -0xa0, RZ ;  /* 0xffffff6034347824 */ /* 0x000fca00078e02ff */
[----:B------:R-:W-:-:S14]  /*0fe0*/  R2UR UR63, R52 ;  /* 0x00000000343f72ca */ /* 0x000fdc00000e0000 */
[----:B------:R-:W2:Y:S01]  /*0ff0*/  LDCU UR63, c[0x0][UR63+0x2a0] ;  /* 0x000054003f3f77ac */ /* 0x000ea20008000800 */
[----:B------:R-:W2:Y:S01]  /*1000*/  LDCU UR29, c[0x0][0xb24] ;  /* 0x00016480ff1d77ac */ /* 0x000ea20008000800 */
[----:B-1----:R-:W-:Y:S01]  /*1010*/  I2FP.F32.U32 R2, UR8 ;  /* 0x0000000800027c45 */ /* 0x002fe20008201000 */
[----:B------:R-:W-:Y:S02]  /*1020*/  ULOP3.LUT UR32, UR7, 0x1, URZ, 0xc0, !UPT ;  /* 0x0000000107207892 */ /* 0x000fe4000f8ec0ff */
[----:B------:R-:W-:Y:S02]  /*1030*/  UISETP.GT.U32.AND UP0, UPT, UR5, 0xffff, UPT ;  /* 0x0000ffff0500788c */ /* 0x000fe4000bf04070 */
[----:B---3--:R-:W-:Y:S01]  /*1040*/  FMUL R2, R2, UR9 ;  /* 0x0000000902027c20 */ /* 0x008fe20008400000 */
[----:B------:R-:W-:Y:S01]  /*1050*/  ULOP3.LUT UR6, UR47, 0x3, URZ, 0xc0, !UPT ;  /* 0x000000032f067892 */ /* 0x000fe2000f8ec0ff */
[----:B----4-:R-:W-:Y:S01]  /*1060*/  I2FP.F32.U32 R3, UR31 ;  /* 0x0000001f00037c45 */ /* 0x010fe20008201000 */
[----:B------:R-:W-:-:S03]  /*1070*/  USEL UR5, UR5, 0xffff, !UP0 ;  /* 0x0000ffff05057887 */ /* 0x000fc6000c000000 */
[----:B------:R-:W1:Y:S01]  /*1080*/  F2I.U32.TRUNC.NTZ R2, R2 ;  /* 0x0000000200027305 */ /* 0x000e62000020f000 */
[----:B------:R-:W-:Y:S01]  /*1090*/  UISETP.GT.U32.AND UP1, UPT, UR6, 0xffff, UPT ;  /* 0x0000ffff0600788c */ /* 0x000fe2000bf24070 */
[----:B------:R-:W-:Y:S01]  /*10a0*/  FMUL R3, R3, UR10 ;  /* 0x0000000a03037c20 */ /* 0x000fe20008400000 */
[----:B------:R-:W-:-:S05]  /*10b0*/  CS2R.32 R52, SR_CgaSize ;  /* 0x0000000000347805 */ /* 0x000fca0000008a00 */
[----:B------:R-:W-:-:S05]  /*10c0*/  IMAD R52, R52, -0xa0, RZ ;  /* 0xffffff6034347824 */ /* 0x000fca00078e02ff */
[----:B------:R-:W-:-:S14]  /*10d0*/  R2UR UR10, R52 ;  /* 0x00000000340a72ca */ /* 0x000fdc00000e0000 */
[----:B------:R-:W3:Y:S01]  /*10e0*/  LDCU UR10, c[0x0][UR10+0x2a4] ;  /* 0x000054800a0a77ac */ /* 0x000ee20008000800 */
[----:B------:R-:W-:Y:S01]  /*10f0*/  ULOP3.LUT UR5, UR5, 0xffff, URZ, 0xc0, !UPT ;  /* 0x0000ffff05057892 */ /* 0x000fe2000f8ec0ff */
[----:B------:R-:W4:Y:S01]  /*1100*/  F2I.U32.TRUNC.NTZ R3, R3 ;  /* 0x0000000300037305 */ /* 0x000f22000020f000 */
[----:B------:R-:W-:Y:S01]  /*1110*/  USEL UR6, UR6, 0xffff, !UP1 ;  /* 0x0000ffff06067887 */ /* 0x000fe2000c800000 */
[----:B------:R-:W-:Y:S01]  /*1120*/  UMOV UR21, 0x5 ;  /* 0x0000000500157882 */ /* 0x000fe20000000000 */
[----:B------:R-:W-:Y:S02]  /*1130*/  USHF.L.U32 UR27, UR47, 0x8, URZ ;  /* 0x000000082f1b7899 */ /* 0x000fe400080006ff */
[----:B------:R-:W-:Y:S01]  /*1140*/  USHF.L.U32 UR21, UR21, UR5, URZ ;  /* 0x0000000515157299 */ /* 0x000fe200080006ff */
[----:B-1----:R-:W-:Y:S01]  /*1150*/  R2UR UR4, R2 ;  /* 0x00000000020472ca */ /* 0x002fe200000e0000 */
[----:B------:R-:W-:Y:S01]  /*1160*/  USHF.L.U32 UR26, UR47, 0xa, URZ ;  /* 0x0000000a2f1a7899 */ /* 0x000fe200080006ff */
[----:B------:R-:W-:Y:S01]  /*1170*/  PRMT R2, RZ, 0x7610, R2 ;  /* 0x00007610ff027816 */ /* 0x000fe20000000002 */
[----:B------:R-:W-:Y:S01]  /*1180*/  ULOP3.LUT UR6, UR6, 0xffff, URZ, 0xc0, !UPT ;  /* 0x0000ffff06067892 */ /* 0x000fe2000f8ec0ff */
[----:B------:R-:W-:Y:S01]  /*1190*/  UMOV UR24, 0x1111 ;  /* 0x0000111100187882 */ /* 0x000fe20000000000 */
[----:B------:R-:W1:Y:S01]  /*11a0*/  LDCU UR45, c[0x0][0xb24] ;  /* 0x00016480ff2d77ac */ /* 0x000e620008000800 */
[----:B----4-:R-:W-:-:S02]  /*11b0*/  R2UR UR7, R3 ;  /* 0x00000000030772ca */ /* 0x010fc400000e0000 */
[----:B------:R-:W-:Y:S01]  /*11c0*/  PRMT R3, RZ, 0x7610, R3 ;  /* 0x00007610ff037816 */ /* 0x000fe20000000003 */
[----:B------:R-:W4:Y:S04]  /*11d0*/  LDCU UR33, c[0x0][0xb30] ;  /* 0x00016600ff2177ac */ /* 0x000f280008000800 */
[----:B------:R-:W-:Y:S02]  /*11e0*/  UIADD3 UR4, UPT, UPT, -UR4, URZ, URZ ;  /* 0x000000ff04047290 */ /* 0x000fe4000fffe1ff */
[----:B------:R-:W-:Y:S02]  /*11f0*/  UISETP.NE.AND UP5, UPT, UR25, 0x2, UPT ;  /* 0x000000021900788c */ /* 0x000fe4000bfa5270 */
[----:B---3--:R-:W-:Y:S02]  /*1200*/  UIMAD UR4, UR10, UR4, UR8 ;  /* 0x000000040a0472a4 */ /* 0x008fe4000f8e0208 */
[----:B------:R-:W-:-:S02]  /*1210*/  UIADD3 UR5, UPT, UPT, -UR7, URZ, URZ ;  /* 0x000000ff07057290 */ /* 0x000fc4000fffe1ff */
[----:B------:R-:W-:Y:S02]  /*1220*/  ULOP3.LUT UR27, UR27, 0xc00, URZ, 0xc0, !UPT ;  /* 0x00000c001b1b7892 */ /* 0x000fe4000f8ec0ff */
[----:B------:R-:W-:Y:S01]  /*1230*/  IMAD.U32 R52, RZ, RZ, UR4 ;  /* 0x00000004ff347e24 */ /* 0x000fe2000f8e00ff */
[----:B------:R-:W-:Y:S02]  /*1240*/  ULOP3.LUT UR26, UR26, 0x800, URZ, 0xc0, !UPT ;  /* 0x000008001a1a7892 */ /* 0x000fe4000f8ec0ff */
[----:B--2---:R-:W-:Y:S01]  /*1250*/  UISETP.GE.AND UP6, UPT, UR29, 0x1, UPT ;  /* 0x000000011d00788c */ /* 0x004fe2000bfc6270 */
[----:B------:R-:W-:Y:S01]  /*1260*/  UMOV UR28, UR8 ;  /* 0x00000008001c7c82 */ /* 0x000fe20008000000 */
[----:B------:R-:W-:Y:S01]  /*1270*/  UMOV UR20, UR31 ;  /* 0x0000001f00147c82 */ /* 0x000fe20008000000 */
[----:B------:R-:W-:Y:S02]  /*1280*/  USHF.L.U32 UR24, UR24, UR6, URZ ;  /* 0x0000000618187299 */ /* 0x000fe400080006ff */
[----:B------:R-:W-:Y:S01]  /*1290*/  UIMAD UR63, UR63, UR5, UR31 ;  /* 0x000000053f3f72a4 */ /* 0x000fe2000f8e021f */
[----:B-1--4-:R-:W-:Y:S11]  /*12a0*/  BRA.U UP4, `(.L_x_17) ;  /* 0x0000000104b07547 */ /* 0x012ff6000b800000 */
[----:B------:R-:W-:Y:S01]  /*12b0*/  R2UR UR17, R52 ;  /* 0x00000000341172ca */ /* 0x000fe200000e0000 */
[----:B------:R-:W-:-:S12]  /*12c0*/  ULOP3.LUT UR4, UR63, 0x2, URZ, 0x3c, !UPT ;  /* 0x000000023f047892 */ /* 0x000fd8000f8e3cff */
[----:B------:R-:W-:Y:S02]  /*12d0*/  UISETP.NE.AND UP0, UPT, UR17, URZ, UPT ;  /* 0x000000ff1100728c */ /* 0x000fe4000bf05270 */
[----:B------:R-:W-:Y:S02]  /*12e0*/  UISETP.NE.AND UP2, UPT, UR17, 0x1, UPT ;  /* 0x000000011100788c */ /* 0x000fe4000bf45270 */
[----:B------:R-:W-:Y:S02]  /*12f0*/  UISETP.GT.U32.AND UP1, UPT, UR63, 0x1, UP0 ;  /* 0x000000013f00788c */ /* 0x000fe40008724070 */
[----:B------:R-:W-:Y:S02]  /*1300*/  UISETP.GT.U32.AND UP0, UPT, UR4, 0x1, UP0 ;  /* 0x000000010400788c */ /* 0x000fe40008704070 */
[----:B------:R-:W-:Y:S02]  /*1310*/  USEL UR7, URZ, 0x1, UP1 ;  /* 0x00000001ff077887 */ /* 0x000fe40008800000 */
[----:B------:R-:W-:-:S02]  /*1320*/  USEL UR8, URZ, 0x2, UP1 ;  /* 0x00000002ff087887 */ /* 0x000fc40008800000 */
[----:B------:R-:W-:Y:S02]  /*1330*/  UISETP.GT.U32.AND UP1, UPT, UR63, 0x1, UP2 ;  /* 0x000000013f00788c */ /* 0x000fe40009724070 */
[----:B------:R-:W-:Y:S02]  /*1340*/  USEL UR12, URZ, 0x4, UP0 ;  /* 0x00000004ff0c7887 */ /* 0x000fe40008000000 */
[----:B------:R-:W-:Y:S02]  /*1350*/  USEL UR15, URZ, 0x8, UP0 ;  /* 0x00000008ff0f7887 */ /* 0x000fe40008000000 */
[----:B------:R-:W-:Y:S02]  /*1360*/  UISETP.GT.U32.AND UP0, UPT, UR4, 0x1, UP2 ;  /* 0x000000010400788c */ /* 0x000fe40009704070 */
[----:B------:R-:W-:Y:S02]  /*1370*/  USEL UR6, URZ, 0x10, UP1 ;  /* 0x00000010ff067887 */ /* 0x000fe40008800000 */
[----:B------:R-:W-:-:S02]  /*1380*/  USEL UR11, URZ, 0x20, UP1 ;  /* 0x00000020ff0b7887 */ /* 0x000fc40008800000 */
[----:B------:R-:W-:Y:S02]  /*1390*/  UISETP.NE.AND UP1, UPT, UR17, 0x2, UPT ;  /* 0x000000021100788c */ /* 0x000fe4000bf25270 */
[----:B------:R-:W-:Y:S02]  /*13a0*/  USEL UR14, URZ, 0x40, UP0 ;  /* 0x00000040ff0e7887 */ /* 0x000fe40008000000 */
[----:B------:R-:W-:Y:S02]  /*13b0*/  USEL UR16, URZ, 0x80, UP0 ;  /* 0x00000080ff107887 */ /* 0x000fe40008000000 */
[----:B------:R-:W-:Y:S02]  /*13c0*/  UISETP.GT.U32.AND UP0, UPT, UR63, 0x1, UP1 ;  /* 0x000000013f00788c */ /* 0x000fe40008f04070 */
[----:B------:R-:W-:Y:S02]  /*13d0*/  UISETP.NE.AND UP2, UPT, UR17, 0x3, UPT ;  /* 0x000000031100788c */ /* 0x000fe4000bf45270 */
[----:B------:R-:W-:-:S02]  /*13e0*/  USEL UR5, URZ, 0x100, UP0 ;  /* 0x00000100ff057887 */ /* 0x000fc40008000000 */
[----:B------:R-:W-:Y:S02]  /*13f0*/  USEL UR10, URZ, 0x200, UP0 ;  /* 0x00000200ff0a7887 */ /* 0x000fe40008000000 */
[----:B------:R-:W-:Y:S02]  /*1400*/  UISETP.GT.U32.AND UP0, UPT, UR63, 0x1, UP2 ;  /* 0x000000013f00788c */ /* 0x000fe40009704070 */
[----:B------:R-:W-:Y:S02]  /*1410*/  UIADD3 UR5, UPT, UPT, UR5, UR6, UR7 ;  /* 0x0000000605057290 */ /* 0x000fe4000fffe007 */
[----:B------:R-:W-:Y:S02]  /*1420*/  USEL UR9, URZ, 0x1000, UP0 ;  /* 0x00001000ff097887 */ /* 0x000fe40008000000 */
[----:B------:R-:W-:Y:S02]  /*1430*/  USEL UR13, URZ, 0x2000, UP0 ;  /* 0x00002000ff0d7887 */ /* 0x000fe40008000000 */
[----:B------:R-:W-:-:S02]  /*1440*/  UIADD3 UR5, UPT, UPT, UR8, UR9, UR5 ;  /* 0x0000000908057290 */ /* 0x000fc4000fffe005 */
[----:B------:R-:W-:Y:S02]  /*1450*/  UISETP.GT.U32.AND UP1, UPT, UR4, 0x1, UP1 ;  /* 0x000000010400788c */ /* 0x000fe40008f24070 */
[----:B------:R-:W-:Y:S02]  /*1460*/  UIADD3 UR5, UPT, UPT, UR10, UR11, UR5 ;  /* 0x0000000b0a057290 */ /* 0x000fe4000fffe005 */
[----:B------:R-:W-:Y:S02]  /*1470*/  UISETP.GT.U32.AND UP0, UPT, UR4, 0x1, UP2 ;  /* 0x000000010400788c */ /* 0x000fe40009704070 */
[----:B------:R-:W-:Y:S02]  /*1480*/  USEL UR4, URZ, 0x400, UP1 ;  /* 0x00000400ff047887 */ /* 0x000fe40008800000 */
[----:B------:R-:W-:Y:S02]  /*1490*/  UIADD3 UR5, UPT, UPT, UR12, UR13, UR5 ;  /* 0x0000000d0c057290 */ /* 0x000fe4000fffe005 */
[----:B------:R-:W-:-:S02]  /*14a0*/  USEL UR6, URZ, 0x4000, UP0 ;  /* 0x00004000ff067887 */ /* 0x000fc40008000000 */
[----:B------:R-:W-:Y:S02]  /*14b0*/  UIADD3 UR5, UPT, UPT, UR4, UR14, UR5 ;  /* 0x0000000e04057290 */ /* 0x000fe4000fffe005 */
[----:B------:R-:W-:Y:S02]  /*14c0*/  USEL UR7, URZ, 0x800, UP1 ;  /* 0x00000800ff077887 */ /* 0x000fe40008800000 */
[----:B------:R-:W-:Y:S02]  /*14d0*/  ULOP3.LUT UR4, UR63, 0xfffffffe, URZ, 0xc0, !UPT ;  /* 0xfffffffe3f047892 */ /* 0x000fe4000f8ec0ff */
[----:B------:R-:W-:Y:S02]  /*14e0*/  UIADD3 UR5, UPT, UPT, UR15, UR6, UR5 ;  /* 0x000000060f057290 */ /* 0x000fe4000fffe005 */
[----:B------:R-:W-:Y:S02]  /*14f0*/  ULEA UR4, UR17, UR4, 0x2 ;  /* 0x0000000411047291 */ /* 0x000fe4000f8e10ff */
[----:B------:R-:W-:-:S02]  /*1500*/  USEL UR6, URZ, 0x8000, UP0 ;  /* 0x00008000ff067887 */ /* 0x000fc40008000000 */
[----:B------:R-:W-:-:S03]  /*1510*/  UIADD3 UR5, UPT, UPT, UR7, UR16, UR5 ;  /* 0x0000001007057290 */ /* 0x000fc6000fffe005 */
[----:B------:R-:W-:Y:S01]  /*1520*/  UMOV UR7, 0x3 ;  /* 0x0000000300077882 */ /* 0x000fe20000000000 */
[----:B------:R-:W-:Y:S02]  /*1530*/  UIADD3 UR5, UPT, UPT, UR5, UR6, URZ ;  /* 0x0000000605057290 */ /* 0x000fe4000fffe0ff */
[----:B------:R-:W-:-:S04]  /*1540*/  USHF.L.U32 UR4, UR7, UR4, URZ ;  /* 0x0000000407047299 */ /* 0x000fc800080006ff */
[----:B------:R-:W-:Y:S02]  /*1550*/  MOV R3, UR5 ;  /* 0x0000000500037c02 */ /* 0x000fe40008000f00 */
[----:B------:R-:W-:Y:S02]  /*1560*/  IMAD.U32 R2, RZ, RZ, UR4 ;  /* 0x00000004ff027e24 */ /* 0x000fe4000f8e00ff */
.L_x_17:
[----:B------:R-:W-:Y:S05]  /*1570*/  BRA.U !UP6, `(.L_x_18) ;  /* 0x000000010ed47547 */ /* 0x000fea000b800000 */
[----:B------:R-:W1:Y:S01]  /*1580*/  LDCU.128 UR12, c[0x0][0xb10] ;  /* 0x00016200ff0c77ac */ /* 0x000e620008000c00 */
[----:B------:R-:W2:Y:S01]  /*1590*/  LDCU UR6, c[0x0][0x370] ;  /* 0x00006e00ff0677ac */ /* 0x000ea20008000800 */
[----:B------:R-:W3:Y:S01]  /*15a0*/  LDCU UR5, c[0x0][0x374] ;  /* 0x00006e80ff0577ac */ /* 0x000ee20008000800 */
[----:B------:R-:W4:Y:S01]  /*15b0*/  LDCU UR30, c[0x0][0xb0c] ;  /* 0x00016180ff1e77ac */ /* 0x000f220008000800 */
[----:B------:R-:W4:Y:S01]  /*15c0*/  LDCU UR4, c[0x0][0xb20] ;  /* 0x00016400ff0477ac */ /* 0x000f220008000800 */
[----:B------:R-:W4:Y:S01]  /*15d0*/  LDCU.64 UR8, c[0x0][0xb28] ;  /* 0x00016500ff0877ac */ /* 0x000f220008000a00 */
[----:B-1----:R-:W-:Y:S02]  /*15e0*/  UISETP.NE.AND UP0, UPT, UR14, 0x1, UPT ;  /* 0x000000010e00788c */ /* 0x002fe4000bf05270 */
[----:B---3--:R-:W-:Y:S02]  /*15f0*/  UIMAD.WIDE.U32 UR10, UR5, UR15, URZ ;  /* 0x0000000f050a72a5 */ /* 0x008fe4000f8e00ff */
[----:B--2---:R-:W-:-:S02]  /*1600*/  UIMAD.WIDE.U32 UR18, UR6, UR12, URZ ;  /* 0x0000000c061272a5 */ /* 0x004fc4000f8e00ff */
[----:B----4-:R-:W-:Y:S02]  /*1610*/  UISETP.NE.AND UP1, UPT, UR30, 0x1, UPT ;  /* 0x000000011e00788c */ /* 0x010fe4000bf25270 */
[----:B------:R-:W-:Y:S01]  /*1620*/  UISETP.NE.AND UP2, UPT, UR29, 0x1, UPT ;  /* 0x000000011d00788c */ /* 0x000fe2000bf45270 */
[----:B------:R-:W-:Y:S02]  /*1630*/  UMOV UR10, UR11 ;  /* 0x0000000b000a7c82 */ /* 0x000fe40008000000 */
[----:B------:R-:W-:Y:S01]  /*1640*/  UMOV UR18, UR19 ;  /* 0x0000001300127c82 */ /* 0x000fe20008000000 */
[----:B------:R-:W-:Y:S02]  /*1650*/  @UP0 USHF.R.U32.HI UR5, URZ, UR4, UR10 ;  /* 0x00000004ff050299 */ /* 0x000fe4000801160a */
[----:B------:R-:W-:Y:S02]  /*1660*/  UIMAD.WIDE.U32 UR22, UR28, UR15, URZ ;  /* 0x0000000f1c1672a5 */ /* 0x000fe4000f8e00ff */
[----:B------:R-:W-:-:S02]  /*1670*/  UIMAD.WIDE.U32 UR10, UR5, UR8, URZ ;  /* 0x00000008050a72a5 */ /* 0x000fc4000f8e00ff */
[----:B------:R-:W-:Y:S02]  /*1680*/  @UP1 USHF.R.U32.HI UR6, URZ, UR13, UR18 ;  /* 0x0000000dff061299 */ /* 0x000fe40008011612 */
[----:B------:R-:W-:Y:S02]  /*1690*/  UIMAD.WIDE.U32 UR16, UR31, UR12, URZ ;  /* 0x0000000c1f1072a5 */ /* 0x000fe4000f8e00ff */
[----:B------:R-:W-:Y:S01]  /*16a0*/  UIMAD.WIDE.U32 UR18, UR6, UR8, URZ ;  /* 0x00000008061272a5 */ /* 0x000fe2000f8e00ff */
[----:B------:R-:W-:Y:S01]  /*16b0*/  UMOV UR22, UR23 ;  /* 0x0000001700167c82 */ /* 0x000fe20008000000 */
[----:B------:R-:W-:Y:S01]  /*16c0*/  UMOV UR10, UR11 ;  /* 0x0000000b000a7c82 */ /* 0x000fe20008000000 */
[----:B------:R-:W-:Y:S02]  /*16d0*/  USHF.R.U32.HI UR22, URZ, UR4, UR22 ;  /* 0x00000004ff167299 */ /* 0x000fe40008011616 */
[----:B------:R-:W-:Y:S02]  /*16e0*/  @UP2 USHF.R.U32.HI UR5, URZ, UR9, UR10 ;  /* 0x00000009ff052299 */ /* 0x000fe4000801160a */
[----:B------:R-:W-:Y:S01]  /*16f0*/  UMOV UR7, UR19 ;  /* 0x0000001300077c82 */ /* 0x000fe20008000000 */
[----:B------:R-:W-:Y:S01]  /*1700*/  UMOV UR16, UR17 ;  /* 0x0000001100107c82 */ /* 0x000fe20008000000 */
[----:B------:R-:W-:-:S02]  /*1710*/  @UP2 USHF.R.U32.HI UR6, URZ, UR9, UR7 ;  /* 0x00000009ff062299 */ /* 0x000fc40008011607 */
[----:B------:R-:W-:Y:S02]  /*1720*/  USHF.R.U32.HI UR16, URZ, UR13, UR16 ;  /* 0x0000000dff107299 */ /* 0x000fe40008011610 */
[----:B------:R-:W-:Y:S02]  /*1730*/  USEL UR4, UR28, UR22, !UP0 ;  /* 0x000000161c047287 */ /* 0x000fe4000c000000 */
[----:B------:R-:W-:Y:S02]  /*1740*/  UIMAD UR7, UR5, UR29, URZ ;  /* 0x0000001d050772a4 */ /* 0x000fe4000f8e02ff */
[----:B------:R-:W-:Y:S02]  /*1750*/  USEL UR5, UR31, UR16, !UP1 ;  /* 0x000000101f057287 */ /* 0x000fe4000c800000 */
[----:B------:R-:W-:Y:S02]  /*1760*/  UIMAD UR12, UR6, UR29, URZ ;  /* 0x0000001d060c72a4 */ /* 0x000fe4000f8e02ff */
[----:B------:R-:W-:-:S02]  /*1770*/  UISETP.GE.AND UP0, UPT, UR4, UR7, UPT ;  /* 0x000000070400728c */ /* 0x000fc4000bf06270 */
[----:B------:R-:W-:Y:S02]  /*1780*/  UIMAD.WIDE.U32 UR10, UR4, UR8, URZ ;  /* 0x00000008040a72a5 */ /* 0x000fe4000f8e00ff */
[----:B------:R-:W-:Y:S02]  /*1790*/  UISETP.GE.OR UP0, UPT, UR5, UR12, UP0 ;  /* 0x0000000c0500728c */ /* 0x000fe40008706670 */
[----:B------:R-:W-:Y:S02]  /*17a0*/  UIMAD.WIDE.U32 UR12, UR5, UR8, URZ ;  /* 0x00000008050c72a5 */ /* 0x000fe4000f8e00ff */
[----:B------:R-:W-:Y:S01]  /*17b0*/  UIADD3 UR10, UPT, UPT, -UR4, URZ, URZ ;  /* 0x000000ff040a7290 */ /* 0x000fe2000fffe1ff */
[----:B------:R-:W-:Y:S01]  /*17c0*/  UMOV UR8, UR11 ;  /* 0x0000000b00087c82 */ /* 0x000fe20008000000 */
[----:B------:R-:W-:Y:S02]  /*17d0*/  UIADD3 UR20, UPT, UPT, -UR5, URZ, URZ ;  /* 0x000000ff05147290 */ /* 0x000fe4000fffe1ff */
[----:B------:R-:W-:-:S03]  /*17e0*/  USHF.R.U32.HI UR8, URZ, UR9, UR8 ;  /* 0x00000009ff087299 */ /* 0x000fc60008011608 */
[----:B------:R-:W-:Y:S01]  /*17f0*/  @!UP0 UMOV UR7, UR13 ;  /* 0x0000000d00078c82 */ /* 0x000fe20008000000 */
[----:B------:R-:W-:Y:S02]  /*1800*/  UIMAD UR28, UR14, UR10, UR28 ;  /* 0x0000000a0e1c72a4 */ /* 0x000fe4000f8e021c */
[----:B------:R-:W-:Y:S02]  /*1810*/  USEL UR8, UR4, UR8, !UP2 ;  /* 0x0000000804087287 */ /* 0x000fe4000d000000 */
[----:B------:R-:W-:Y:S02]  /*1820*/  @!UP0 USHF.R.U32.HI UR7, URZ, UR9, UR7 ;  /* 0x00000009ff078299 */ /* 0x000fe40008011607 */
[----:B------:R-:W-:Y:S02]  /*1830*/  UIADD3 UR9, UPT, UPT, -UR8, URZ, URZ ;  /* 0x000000ff08097290 */ /* 0x000fe4000fffe1ff */
[----:B------:R-:W-:Y:S02]  /*1840*/  @!UP0 USEL UR7, UR5, UR7, !UP2 ;  /* 0x0000000705078287 */ /* 0x000fe4000d000000 */
[----:B------:R-:W-:-:S02]  /*1850*/  UIMAD UR9, UR29, UR9, UR4 ;  /* 0x000000091d0972a4 */ /* 0x000fc4000f8e0204 */
[----:B------:R-:W-:Y:S02]  /*1860*/  @!UP0 UIADD3 UR8, UPT, UPT, UR8, -UR7, URZ ;  /* 0x8000000708088290 */ /* 0x000fe4000fffe0ff */
[----:B------:R-:W-:Y:S02]  /*1870*/  @!UP0 UIMAD UR6, UR9, UR6, UR7 ;  /* 0x00000006090682a4 */ /* 0x000fe4000f8e0207 */
[----:B------:R-:W-:Y:S02]  /*1880*/  @!UP0 UIMAD UR4, UR8, UR29, UR5 ;  /* 0x0000001d080482a4 */ /* 0x000fe4000f8e0205 */
[----:B------:R-:W-:Y:S02]  /*1890*/  UIMAD UR20, UR30, UR20, UR31 ;  /* 0x000000141e1472a4 */ /* 0x000fe4000f8e021f */
[----:B------:R-:W-:Y:S01]  /*18a0*/  UIMAD UR28, UR4, UR14, UR28 ;  /* 0x0000000e041c72a4 */ /* 0x000fe2000f8e021c */
[----:B------:R-:W-:Y:S02]  /*18b0*/  @!UP0 UMOV UR5, UR6 ;  /* 0x0000000600058c82 */ /* 0x000fe40008000000 */
[----:B------:R-:W-:-:S12]  /*18c0*/  UIMAD UR20, UR5, UR30, UR20 ;  /* 0x0000001e051472a4 */ /* 0x000fd8000f8e0214 */
.L_x_18:
[----:B------:R-:W-:-:S09]  /*18d0*/  UISETP.NE.AND UP0, UPT, UR33, 0x1, UPT ;  /* 0x000000012100788c */ /* 0x000fd2000bf05270 */
[----:B------:R-:W-:Y:S05]  /*18e0*/  BRA.U UP0, `(.L_x_19) ;  /* 0x0000000100447547 */ /* 0x000fea000b800000 */
[----:B------:R-:W1:Y:S01]  /*18f0*/  LDCU.128 UR8, c[0x0][0xb10] ;  /* 0x00016200ff0877ac */ /* 0x000e620008000c00 */
[----:B------:R-:W2:Y:S01]  /*1900*/  LDCU UR12, c[0x0][0xb0c] ;  /* 0x00016180ff0c77ac */ /* 0x000ea20008000800 */
[----:B------:R-:W3:Y:S01]  /*1910*/  LDCU UR13, c[0x0][0xb20] ;  /* 0x00016400ff0d77ac */ /* 0x000ee20008000800 */
[----:B-1----:R-:W-:Y:S02]  /*1920*/  UIMAD.WIDE.U32 UR6, UR20, UR8, URZ ;  /* 0x00000008140672a5 */ /* 0x002fe4000f8e00ff */
[----:B------:R-:W-:Y:S02]  /*1930*/  UIMAD.WIDE.U32 UR4, UR28, UR11, URZ ;  /* 0x0000000b1c0472a5 */ /* 0x000fe4000f8e00ff */
[----:B--2---:R-:W-:Y:S02]  /*1940*/  UISETP.NE.AND UP1, UPT, UR12, 0x1, UPT ;  /* 0x000000010c00788c */ /* 0x004fe4000bf25270 */
[----:B------:R-:W-:Y:S01]  /*1950*/  UISETP.NE.AND UP0, UPT, UR10, 0x1, UPT ;  /* 0x000000010a00788c */ /* 0x000fe2000bf05270 */
[----:B------:R-:W-:-:S02]  /*1960*/  UMOV UR6, UR7 ;  /* 0x0000000700067c82 */ /* 0x000fc40008000000 */
[----:B------:R-:W-:Y:S01]  /*1970*/  UMOV UR4, UR5 ;  /* 0x0000000500047c82 */ /* 0x000fe20008000000 */
[----:B------:R-:W-:Y:S02]  /*1980*/  USHF.R.U32.HI UR9, URZ, UR9, UR6 ;  /* 0x00000009ff097299 */ /* 0x000fe40008011606 */
[----:B---3--:R-:W-:Y:S02]  /*1990*/  USHF.R.U32.HI UR4, URZ, UR13, UR4 ;  /* 0x0000000dff047299 */ /* 0x008fe40008011604 */
[----:B------:R-:W-:Y:S02]  /*19a0*/  USEL UR5, UR20, UR9, !UP1 ;  /* 0x0000000914057287 */ /* 0x000fe4000c800000 */
[----:B------:R-:W-:-:S04]  /*19b0*/  USEL UR4, UR28, UR4, !UP0 ;  /* 0x000000041c047287 */ /* 0x000fc8000c000000 */
[----:B------:R-:W-:Y:S02]  /*19c0*/  UIADD3 UR6, UPT, UPT, -UR4, UR5, URZ ;  /* 0x0000000504067290 */ /* 0x000fe4000fffe1ff */
[----:B------:R-:W-:Y:S02]  /*19d0*/  UIADD3 UR4, UPT, UPT, UR4, -UR5, URZ ;  /* 0x8000000504047290 */ /* 0x000fe4000fffe0ff */
[----:B------:R-:W-:Y:S02]  /*19e0*/  UIMAD UR28, UR6, UR10, UR28 ;  /* 0x0000000a061c72a4 */ /* 0x000fe4000f8e021c */
[----:B------:R-:W-:-:S12]  /*19f0*/  UIMAD UR20, UR4, UR12, UR20 ;  /* 0x0000000c041472a4 */ /* 0x000fd8000f8e0214 */
.L_x_19:
[----:B------:R-:W-:-:S09]  /*1a00*/  UISETP.EQ.U32.AND UP0, UPT, UR34, 0x1, UPT ;  /* 0x000000012200788c */ /* 0x000fd2000bf02070 */
[----:B------:R-:W-:Y:S05]  /*1a10*/  BRA.U !UP0, `(.L_x_20) ;  /* 0x00000001080c7547 */ /* 0x000fea000b800000 */
[----:B------:R-:W-:Y:S01]  /*1a20*/  UCGABAR_WAIT ;  /* 0x0000000000007dc7 */ /* 0x000fe20008000000 */
[----:B------:R-:W-:Y:S01]  /*1a30*/  CCTL.IVALL ;  /* 0x00000000ff00798f */ /* 0x000fe20002000000 */
[----:B------:R-:W-:Y:S05]  /*1a40*/  BRA `(.L_x_21) ;  /* 0x0000000000047947 */ /* 0x000fea0003800000 */
.L_x_20:
[----:B------:R-:W-:Y:S06]  /*1a50*/  BAR.SYNC.DEFER_BLOCKING 0x0 ;  /* 0x0000000000007b1d */ /* 0x000fec0000010000 */
.L_x_21:
[----:B------:R-:W-:Y:S05]  /*1a60*/  BRA.U UP5, `(.L_x_22) ;  /* 0x0000001505507547 */ /* 0x000fea000b800000 */
[----:B------:R-:W1:Y:S01]  /*1a70*/  LDCU UR6, c[0x0][0x38c] ;  /* 0x00007180ff0677ac */ /* 0x000e620008000800 */
[----:B------:R-:W-:Y:S01]  /*1a80*/  PLOP3.LUT P1, PT, PT, PT, UP3, 0x80, 0x8 ;  /* 0x000000000008781c */ /* 0x000fe20003f2f038 */
[----:B------:R-:W-:Y:S01]  /*1a90*/  IMAD.MOV.U32 R12, RZ, RZ, 0x1 ;  /* 0x00000001ff0c7424 */ /* 0x000fe200078e00ff */
[----:B------:R-:W-:Y:S01]  /*1aa0*/  ISETP.NE.AND P2, PT, R0, RZ, P3 ;  /* 0x000000ff0000720c */ /* 0x000fe20001f45270 */
[----:B------:R-:W-:Y:S01]  /*1ab0*/  USHF.L.U32 UR7, UR31, 0x6, URZ ;  /* 0x000000061f077899 */ /* 0x000fe200080006ff */
[----:B------:R-:W-:Y:S01]  /*1ac0*/  PLOP3.LUT P1, PT, P1, PT, PT, 0x8, 0x80 ;  /* 0x000000000080781c */ /* 0x000fe20000f2e170 */
[----:B------:R-:W-:Y:S01]  /*1ad0*/  UISETP.NE.AND UP1, UPT, UR25, URZ, UPT ;  /* 0x000000ff1900728c */ /* 0x000fe2000bf25270 */
[----:B------:R-:W-:Y:S01]  /*1ae0*/  CS2R R10, SRZ ;  /* 0x00000000000a7805 */ /* 0x000fe2000001ff00 */
[----:B------:R-:W-:Y:S01]  /*1af0*/  IMAD.MOV.U32 R9, RZ, RZ, RZ ;  /* 0x000000ffff097224 */ /* 0x000fe200078e00ff */
[----:B------:R-:W2:Y:S01]  /*1b00*/  LDCU UR40, c[0x0][0x370] ;  /* 0x00006e00ff2877ac */ /* 0x000ea20008000800 */
[----:B------:R-:W-:Y:S01]  /*1b10*/  IMAD.MOV.U32 R8, RZ, RZ, 0x1 ;  /* 0x00000001ff087424 */ /* 0x000fe200078e00ff */
[----:B------:R-:W-:Y:S01]  /*1b20*/  USEL UR25, UR46, 0x2, UP1 ;  /* 0x000000022e197887 */ /* 0x000fe20008800000 */
[----:B------:R-:W3:Y:S01]  /*1b30*/  LDCU.64 UR30, c[0x0][0x348] ;  /* 0x00006900ff1e77ac */ /* 0x000ee20008000a00 */
[----:B-1----:R-:W-:-:S02]  /*1b40*/  UIADD3 UR5, UPT, UPT, UR6, 0x3f, URZ ;  /* 0x0000003f06057890 */ /* 0x002fc4000fffe0ff */
[----:B------:R-:W-:Y:S02]  /*1b50*/  UIADD3 UR49, UPT, UPT, UR6, 0x7e, URZ ;  /* 0x0000007e06317890 */ /* 0x000fe4000fffe0ff */
[----:B------:R-:W-:Y:S01]  /*1b60*/  USHF.R.S32.HI UR4, URZ, 0x1f, UR5 ;  /* 0x0000001fff047899 */ /* 0x000fe20008011405 */
[----:B------:R-:W1:Y:S03]  /*1b70*/  LDCU UR39, c[0x0][0x374] ;  /* 0x00006e80ff2777ac */ /* 0x000e660008000800 */
[----:B------:R-:W-:Y:S02]  /*1b80*/  ULEA.HI UR4, UR4, UR5, URZ, 0x6 ;  /* 0x0000000504047291 */ /* 0x000fe4000f8f30ff */
[----:B------:R-:W-:Y:S02]  /*1b90*/  ULOP3.LUT UR5, UR7, 0x40, URZ, 0xc0, !UPT ;  /* 0x0000004007057892 */ /* 0x000fe4000f8ec0ff */
[----:B------:R-:W-:-:S02]  /*1ba0*/  USHF.R.S32.HI UR42, URZ, 0x6, UR4 ;  /* 0x00000006ff2a7899 */ /* 0x000fc40008011404 */
[----:B------:R-:W-:Y:S02]  /*1bb0*/  UIADD3 UR4, UPT, UPT, UR6, -0x1, URZ ;  /* 0xffffffff06047890 */ /* 0x000fe4000fffe0ff */
[----:B------:R-:W-:Y:S02]  /*1bc0*/  UISETP.LT.U32.AND UP0, UPT, UR42, 0x6, UPT ;  /* 0x000000062a00788c */ /* 0x000fe4000bf01070 */
[----:B------:R-:W-:Y:S02]  /*1bd0*/  UISETP.GE.U32.AND UP2, UPT, UR4, -0x7f, UPT ;  /* 0xffffff810400788c */ /* 0x000fe4000bf46070 */
[----:B------:R-:W-:Y:S02]  /*1be0*/  USEL UR41, UR42, 0x6, UP0 ;  /* 0x000000062a297887 */ /* 0x000fe40008000000 */
[----:B------:R-:W-:Y:S02]  /*1bf0*/  ULEA UR48, UR32, UR5, 0x5 ;  /* 0x0000000520307291 */ /* 0x000fe4000f8e28ff */
[----:B------:R-:W-:-:S02]  /*1c00*/  UIADD3 UR4, UPT, UPT, UR41, -0x1, URZ ;  /* 0xffffffff29047890 */ /* 0x000fc4000fffe0ff */
[----:B------:R-:W-:Y:S02]  /*1c10*/  ULEA UR44, UR44, UR5, 0x4 ;  /* 0x000000052c2c7291 */ /* 0x000fe4000f8e20ff */
[----:B------:R-:W-:Y:S02]  /*1c20*/  UIADD3 UR46, UPT, UPT, UR42, -UR41, URZ ;  /* 0x800000292a2e7290 */ /* 0x000fe4000fffe0ff */
[----:B------:R-:W-:Y:S01]  /*1c30*/  @UP2 UIADD3 UR4, UPT, UPT, UR41, URZ, URZ ;  /* 0x000000ff29042290 */ /* 0x000fe2000fffe0ff */
[----:B------:R-:W-:-:S03]  /*1c40*/  UMOV UR7, URZ ;  /* 0x000000ff00077c82 */ /* 0x000fc60008000000 */
[----:B------:R-:W-:Y:S02]  /*1c50*/  UIADD3 UR29, UPT, UPT, UR4, 0x1, URZ ;  /* 0x00000001041d7890 */ /* 0x000fe4000fffe0ff */
[----:B-123--:R-:W-:-:S12]  /*1c60*/  UIADD3 UR43, UPT, UPT, -UR4, URZ, URZ ;  /* 0x000000ff042b7290 */ /* 0x00efd8000fffe1ff */
.L_x_42:
[----:B------:R-:W-:Y:S01]  /*1c70*/  UISETP.NE.AND UP0, UPT, UR47, URZ, UPT ;  /* 0x000000ff2f00728c */ /* 0x000fe2000bf05270 */
[----:B------:R-:W1:Y:S08]  /*1c80*/  S2UR UR47, SR_CgaCtaId ;  /* 0x00000000002f79c3 */ /* 0x000e700000008800 */
[----:B------:R-:W-:Y:S05]  /*1c90*/  BRA.U UP0, `(.L_x_23) ;  /* 0x0000000100347547 */ /* 0x000fea000b800000 */
[----:B------:R-:W2:Y:S01]  /*1ca0*/  S2R R0, SR_CgaCtaId ;  /* 0x0000000000007919 */ /* 0x000ea20000008800 */
[----:B------:R-:W-:-:S04]  /*1cb0*/  MOV R2, 0x400 ;  /* 0x0000040000027802 */ /* 0x000fc80000000f00 */
[----:B--2---:R-:W-:Y:S02]  /*1cc0*/  LEA R0, R0, R2, 0x18 ;  /* 0x0000000200007211 */ /* 0x004fe400078ec0ff */
[----:B------:R-:W-:-:S03]  /*1cd0*/  SHF.L.U32 R2, R8, 0x1f, RZ ;  /* 0x0000001f08027819 */ /* 0x000fc600000006ff */
[----:B------:R-:W-:-:S04]  /*1ce0*/  IMAD R0, R9, 0x8, R0 ;  /* 0x0000000809007824 */ /* 0x000fc800078e0200 */
[----:B------:R-:W2:Y:S02]  /*1cf0*/  SYNCS.PHASECHK.TRANS64.TRYWAIT P0, [R0+URZ+0x120], R2 ;  /* 0x00012002000075a7 */ /* 0x000ea400080011ff */
[----:B--2---:R-:W-:Y:S05]  /*1d00*/  @!P0 BRA `(.L_x_24) ;  /* 0x0000007400388947 */ /* 0x004fea0003800000 */
.L_x_151:
[----:B------:R-:W-:Y:S01]  /*1d10*/  VIADD R9, R9, 0x1 ;  /* 0x0000000109097836 */ /* 0x000fe20000000000 */
[----:B------:R2:W-:Y:S04]  /*1d20*/  SYNCS.ARRIVE.TRANS64.A1T0 RZ, [R0+URZ+0x110], RZ ;  /* 0x000110ff00ff79a7 */ /* 0x0005e800081000ff */
[----:B------:R-:W-:-:S04]  /*1d30*/  ISETP.NE.AND P0, PT, R9, 0x2, PT ;  /* 0x000000020900780c */ /* 0x000fc80003f05270 */
[----:B------:R-:W-:Y:S02]  /*1d40*/  SEL R9, R9, RZ, P0 ;  /* 0x000000ff09097207 */ /* 0x000fe40000000000 */
[----:B--2---:R-:W-:-:S04]  /*1d50*/  SEL R0, RZ, 0x1, P0 ;  /* 0x00000001ff007807 */ /* 0x004fc80000000000 */
[----:B------:R-:W-:-:S07]  /*1d60*/  LOP3.LUT R8, R8, R0, RZ, 0x3c, !PT ;  /* 0x0000000008087212 */ /* 0x000fce00078e3cff */
.L_x_23:
[----:B------:R-:W-:Y:S01]  /*1d70*/  UMOV UR6, 0x400 ;  /* 0x0000040000067882 */ /* 0x000fe20000000000 */
[----:B------:R-:W-:Y:S01]  /*1d80*/  SHF.L.U32 R0, R12, 0x1f, RZ ;  /* 0x0000001f0c007819 */ /* 0x000fe200000006ff */
[----:B-1----:R-:W-:Y:S02]  /*1d90*/  ULEA UR6, UR47, UR6, 0x18 ;  /* 0x000000062f067291 */ /* 0x002fe4000f8ec0ff */
[----:B------:R-:W-:Y:S02]  /*1da0*/  UISETP.GE.U32.AND UP0, UPT, UR49, 0x7f, UPT ;  /* 0x0000007f3100788c */ /* 0x000fe4000bf06070 */
[----:B------:R-:W-:Y:S02]  /*1db0*/  ULEA UR4, UR7, UR6, 0x3 ;  /* 0x0000000607047291 */ /* 0x000fe4000f8e18ff */
[----:B------:R-:W-:Y:S01]  /*1dc0*/  ULEA UR11, UR28, UR48, 0x7 ;  /* 0x000000301c0b7291 */ /* 0x000fe2000f8e38ff */
[----:B------:R-:W-:-:S06]  /*1dd0*/  UMOV UR13, URZ ;  /* 0x000000ff000d7c82 */ /* 0x000fcc0008000000 */
[----:B------:R1:W2:Y:S01]  /*1de0*/  SYNCS.PHASECHK.TRANS64.TRYWAIT P0, [UR4+0x30], R0 ;  /* 0x00003000ff0075a7 */ /* 0x0002a20008001104 */
[----:B------:R-:W-:-:S04]  /*1df0*/  ULEA.HI UR4, UR20, UR20, URZ, 0x1 ;  /* 0x0000001414047291 */ /* 0x000fc8000f8f08ff */
[----:B------:R-:W-:-:S04]  /*1e00*/  USHF.L.U32 UR4, UR4, 0x6, URZ ;  /* 0x0000000604047899 */ /* 0x000fc800080006ff */
[----:B------:R-:W-:-:S04]  /*1e10*/  ULOP3.LUT UR35, UR4, 0xffffff80, URZ, 0xc0, !UPT ;  /* 0xffffff8004237892 */ /* 0x000fc8000f8ec0ff */
[----:B------:R-:W-:Y:S01]  /*1e20*/  UIADD3 UR35, UPT, UPT, UR44, UR35, URZ ;  /* 0x000000232c237290 */ /* 0x000fe2000fffe0ff */
[----:B------:R-:W-:Y:S11]  /*1e30*/  BRA.U !UP0, `(.L_x_25) ;  /* 0x0000000108d47547 */ /* 0x000ff6000b800000 */
[----:B------:R-:W-:Y:S01]  /*1e40*/  UMOV UR18, UR43 ;  /* 0x0000002b00127c82 */ /* 0x000fe20008000000 */
[----:B------:R-:W-:Y:S01]  /*1e50*/  UMOV UR4, UR7 ;  /* 0x0000000700047c82 */ /* 0x000fe20008000000 */
[----:B------:R-:W-:-:S05]  /*1e60*/  UMOV UR34, URZ ;  /* 0x000000ff00227c82 */ /* 0x000fca0008000000 */
.L_x_31:
[----:B------:R-:W-:Y:S01]  /*1e70*/  ULEA UR33, UR4, UR6, 0x3 ;  /* 0x0000000604217291 */ /* 0x000fe2000f8e18ff */
[----:B------:R-:W-:Y:S01]  /*1e80*/  @P3 MOV R2, 0x8000 ;  /* 0x0000800000023802 */ /* 0x000fe20000000f00 */
[----:B--2-4-:R-:W-:Y:S10]  /*1e90*/  @P0 BRA `(.L_x_26) ;  /* 0x00000000000c0947 */ /* 0x014ff40003800000 */
[----:B------:R-:W-:-:S04]  /*1ea0*/  SHF.L.U32 R3, R12, 0x1f, RZ ;  /* 0x0000001f0c037819 */ /* 0x000fc800000006ff */
[----:B------:R-:W2:Y:S02]  /*1eb0*/  SYNCS.PHASECHK.TRANS64.TRYWAIT P0, [UR33+0x30], R3 ;  /* 0x00003003ff0075a7 */ /* 0x000ea40008001121 */
[----:B--2---:R-:W-:Y:S05]  /*1ec0*/  @!P0 BRA `(.L_x_27) ;  /* 0x0000007000dc8947 */ /* 0x004fea0003800000 */
.L_x_26:
[----:B------:R2:W-:Y:S01]  /*1ed0*/  @P3 SYNCS.ARRIVE.TRANS64 RZ, [UR33], R2 ;  /* 0x00000002ffff39a7 */ /* 0x0005e20008000021 */
[----:B------:R-:W-:Y:S02]  /*1ee0*/  ULOP3.LUT UR5, UR25, 0x2, URZ, 0xfc, !UPT ;  /* 0x0000000219057892 */ /* 0x000fe4000f8efcff */
[----:B------:R-:W-:Y:S02]  /*1ef0*/  UIADD3 UR18, UPT, UPT, UR18, 0x1, URZ ;  /* 0x0000000112127890 */ /* 0x000fe4000fffe0ff */
[----:B------:R-:W-:Y:S02]  /*1f00*/  UISETP.NE.AND UP0, UPT, UR5, 0x2, UPT ;  /* 0x000000020500788c */ /* 0x000fe4000bf05270 */
[----:B------:R-:W-:-:S07]  /*1f10*/  UISETP.NE.AND UP2, UPT, UR18, 0x1, UPT ;  /* 0x000000011200788c */ /* 0x000fce000bf45270 */
[----:B------:R-:W-:Y:S05]  /*1f20*/  BRA.U UP0, `(.L_x_28) ;  /* 0x0000000100047547 */ /* 0x000fea000b800000 */
[----:B------:R-:W-:Y:S05]  /*1f30*/  BPT.TRAP 0x1 ;  /* 0x000000040000795c */ /* 0x000fea0000300000 */
.L_x_28:
[----:B------:R-:W-:Y:S04]  /*1f40*/  BSSY.RECONVERGENT B0, `(.L_x_29) ;  /* 0x0000003000007945 */ /* 0x000fe80003800200 */
[----:B------:R-:W-:Y:S05]  /*1f50*/  @!P2 BRA `(.L_x_30) ;  /* 0x000000000004a947 */ /* 0x000fea0003800000 */
[----:B------:R-:W-:Y:S05]  /*1f60*/  BPT.TRAP 0x1 ;  /* 0x000000040000795c */ /* 0x000fea0000300000 */
.L_x_30:
[----:B------:R-:W-:Y:S05]  /*1f70*/  BSYNC.RECONVERGENT B0 ;  /* 0x0000000000007941 */ /* 0x000fea0003800200 */
.L_x_29:
[----:B------:R-:W-:Y:S02]  /*1f80*/  UIADD3 UR5, UPT, UPT, UR4, 0x1, URZ ;  /* 0x0000000104057890 */ /* 0x000fe4000fffe0ff */
[----:B------:R-:W-:Y:S02]  /*1f90*/  USHF.L.U32 UR4, UR4, 0xc, URZ ;  /* 0x0000000c04047899 */ /* 0x000fe400080006ff */
[----:B------:R-:W-:Y:S02]  /*1fa0*/  UISETP.NE.AND UP0, UPT, UR5, 0x6, UPT ;  /* 0x000000060500788c */ /* 0x000fe4000bf05270 */
[----:B------:R-:W-:Y:S02]  /*1fb0*/  ULOP3.LUT UR32, UR27, UR4, URZ, 0xfc, !UPT ;  /* 0x000000041b207292 */ /* 0x000fe4000f8efcff */
[----:B------:R-:W-:Y:S02]  /*1fc0*/  USEL UR8, URZ, 0x1, UP0 ;  /* 0x00000001ff087887 */ /* 0x000fe40008000000 */
[----:B------:R-:W-:-:S02]  /*1fd0*/  USEL UR7, UR5, URZ, UP0 ;  /* 0x000000ff05077287 */ /* 0x000fc40008000000 */
[----:B------:R-:W-:Y:S02]  /*1fe0*/  UIADD3 UR16, UP1, UPT, UR30, 0x80, URZ ;  /* 0x000000801e107890 */ /* 0x000fe4000ff3e0ff */
[----:B------:R-:W-:Y:S01]  /*1ff0*/  ULEA UR5, UR7, UR6, 0x3 ;  /* 0x0000000607057291 */ /* 0x000fe2000f8e18ff */
[----:B------:R-:W-:Y:S01]  /*2000*/  LOP3.LUT R12, R12, UR8, RZ, 0x3c, !PT ;  /* 0x000000080c0c7c12 */ /* 0x000fe2000f8e3cff */
[----:B------:R-:W-:Y:S02]  /*2010*/  ULOP3.LUT UR8, UR26, UR4, URZ, 0xfc, !UPT ;  /* 0x000000041a087292 */ /* 0x000fe4000f8efcff */
[----:B------:R-:W-:Y:S01]  /*2020*/  ULEA UR32, UR32, UR6, 0x1 ;  /* 0x0000000620207291 */ /* 0x000fe2000f8e08ff */
[----:B-1----:R-:W-:Y:S01]  /*2030*/  SHF.L.U32 R0, R12, 0x1f, RZ ;  /* 0x0000001f0c007819 */ /* 0x002fe200000006ff */
[----:B------:R-:W-:Y:S02]  /*2040*/  UIADD3 UR14, UP0, UPT, UR30, 0x180, URZ ;  /* 0x000001801e0e7890 */ /* 0x000fe4000ff1e0ff */
[----:B------:R-:W-:Y:S01]  /*2050*/  ULEA UR8, UR8, UR6, 0x1 ;  /* 0x0000000608087291 */ /* 0x000fe2000f8e08ff */
[----:B------:R3:W4:Y:S01]  /*2060*/  SYNCS.PHASECHK.TRANS64.TRYWAIT P0, [UR5+0x30], R0 ;  /* 0x00003000ff0075a7 */ /* 0x0007220008001105 */
[----:B------:R-:W-:-:S02]  /*2070*/  ULOP3.LUT UR33, UR33, 0xfefffff8, URZ, 0xc0, !UPT ;  /* 0xfefffff821217892 */ /* 0x000fc4000f8ec0ff */
[----:B------:R-:W-:Y:S02]  /*2080*/  UIADD3.X UR17, UPT, UPT, URZ, UR31, URZ, UP1, !UPT ;  /* 0x0000001fff117290 */ /* 0x000fe40008ffe4ff */
[----:B------:R-:W-:Y:S02]  /*2090*/  UIADD3 UR32, UPT, UPT, UR32, 0x4300, URZ ;  /* 0x0000430020207890 */ /* 0x000fe4000fffe0ff */
[----:B------:R-:W-:Y:S02]  /*20a0*/  UPRMT UR5, URZ, 0x5410, UR24 ;  /* 0x00005410ff057896 */ /* 0x000fe40008000018 */
[----:B------:R-:W-:Y:S02]  /*20b0*/  UIADD3 UR8, UPT, UPT, UR8, 0x10300, URZ ;  /* 0x0001030008087890 */ /* 0x000fe4000fffe0ff */
[----:B------:R-:W-:Y:S02]  /*20c0*/  UIADD3.X UR15, UPT, UPT, URZ, UR31, URZ, UP0, !UPT ;  /* 0x0000001fff0f7290 */ /* 0x000fe400087fe4ff */
[----:B------:R-:W-:Y:S01]  /*20d0*/  UPRMT UR4, URZ, 0x5410, UR21 ;  /* 0x00005410ff047896 */ /* 0x000fe20008000015 */
[----:B------:R-:W-:Y:S01]  /*20e0*/  UMOV UR22, 0x0 ;  /* 0x0000000000167882 */ /* 0x000fe20000000000 */
[----:B------:R-:W-:Y:S01]  /*20f0*/  UMOV UR23, 0x10000000 ;  /* 0x1000000000177882 */ /* 0x000fe20000000000 */
[----:B------:R-:W-:Y:S01]  /*2100*/  UMOV UR10, UR34 ;  /* 0x00000022000a7c82 */ /* 0x000fe20008000000 */
[----:B------:R-:W-:Y:S01]  /*2110*/  UMOV UR12, UR36 ;  /* 0x00000024000c7c82 */ /* 0x000fe20008000000 */
[----:B------:R-:W-:Y:S01]  /*2120*/  UMOV UR9, UR33 ;  /* 0x0000002100097c82 */ /* 0x000fe20008000000 */
[----:B------:R1:W-:Y:S01]  /*2130*/  UTMALDG.3D.MULTICAST.2CTA [UR32], [UR16], UR5, desc[UR22] ;  /* 0x00001620100073b4 */ /* 0x0003e20008211805 */
[----:B------:R-:W-:-:S02]  /*2140*/  UMOV UR13, UR29 ;  /* 0x0000001d000d7c82 */ /* 0x000fc40008000000 */
[----:B------:R2:W-:Y:S01]  /*2150*/  UTMALDG.3D.MULTICAST.2CTA [UR8], [UR14], UR4, desc[UR22] ;  /* 0x000016080e0073b4 */ /* 0x0005e20008211804 */
[----:B-1----:R-:W-:Y:S01]  /*2160*/  UIADD3 UR34, UPT, UPT, UR34, 0x40, URZ ;  /* 0x0000004022227890 */ /* 0x002fe2000fffe0ff */
[----:B--2---:R-:W-:Y:S01]  /*2170*/  UMOV UR4, UR7 ;  /* 0x0000000700047c82 */ /* 0x004fe20008000000 */
[----:B---3--:R-:W-:Y:S10]  /*2180*/  BRA.U UP2, `(.L_x_31) ;  /* 0xfffffffd02387547 */ /* 0x008ff4000b83ffff */
.L_x_25:
[----:B------:R-:W-:Y:S01]  /*2190*/  ULEA UR4, UR7, UR6, 0x3 ;  /* 0x0000000607047291 */ /* 0x000fe2000f8e18ff */
[----:B-1----:R-:W-:Y:S01]  /*21a0*/  SHF.L.U32 R0, R12, 0x1f, RZ ;  /* 0x0000001f0c007819 */ /* 0x002fe200000006ff */
[----:B------:R-:W-:Y:S01]  /*21b0*/  @!P1 SYNCS.ARRIVE.TRANS64.A1T0 RZ, [UR6+0xa8], RZ ;  /* 0x0000a8ffffff99a7 */ /* 0x000fe20008100006 */
[----:B------:R-:W-:-:S06]  /*21c0*/  UISETP.GT.AND UP0, UPT, UR42, UR41, UPT ;  /* 0x000000292a00728c */ /* 0x000fcc000bf04270 */
[----:B--2-4-:R1:W2:Y:S03]  /*21d0*/  SYNCS.PHASECHK.TRANS64.TRYWAIT P0, [UR4+0x30], R0 ;  /* 0x00003000ff0075a7 */ /* 0x0142a60008001104 */
[----:B------:R-:W-:Y:S05]  /*21e0*/  BRA.U !UP0, `(.L_x_32) ;  /* 0x0000000108d47547 */ /* 0x000fea000b800000 */
[----:B------:R-:W-:Y:S01]  /*21f0*/  UIADD3 UR28, UPT, UPT, UR46, UR13, URZ ;  /* 0x0000000d2e1c7290 */ /* 0x000fe2000fffe0ff */
[----:B------:R-:W-:-:S11]  /*2200*/  UMOV UR4, UR7 ;  /* 0x0000000700047c82 */ /* 0x000fd60008000000 */
.L_x_38:
[----:B------:R-:W-:Y:S01]  /*2210*/  ULEA UR17, UR4, UR6, 0x3 ;  /* 0x0000000604117291 */ /* 0x000fe2000f8e18ff */
[----:B--2---:R-:W-:Y:S01]  /*2220*/  @P3 MOV R2, 0x8000 ;  /* 0x0000800000023802 */ /* 0x004fe20000000f00 */
[----:B--2-4-:R-:W-:Y:S10]  /*2230*/  @P0 BRA `(.L_x_33) ;  /* 0x00000000000c0947 */ /* 0x014ff40003800000 */
[----:B------:R-:W-:-:S04]  /*2240*/  SHF.L.U32 R3, R12, 0x1f, RZ ;  /* 0x0000001f0c037819 */ /* 0x000fc800000006ff */
[----:B------:R-:W2:Y:S02]  /*2250*/  SYNCS.PHASECHK.TRANS64.TRYWAIT P0, [UR17+0x30], R3 ;  /* 0x00003003ff0075a7 */ /* 0x000ea40008001111 */
[----:B--2---:R-:W-:Y:S05]  /*2260*/  @!P0 BRA `(.L_x_34) ;  /* 0x00000070000c8947 */ /* 0x004fea0003800000 */
.L_x_33:
[----:B------:R2:W-:Y:S01]  /*2270*/  @P3 SYNCS.ARRIVE.TRANS64 RZ, [UR17], R2 ;  /* 0x00000002ffff39a7 */ /* 0x0005e20008000011 */
[----:B------:R-:W-:-:S04]  /*2280*/  ULOP3.LUT UR5, UR25, 0x2, URZ, 0xfc, !UPT ;  /* 0x0000000219057892 */ /* 0x000fc8000f8efcff */
[----:B------:R-:W-:-:S09]  /*2290*/  UISETP.NE.AND UP0, UPT, UR5, 0x2, UPT ;  /* 0x000000020500788c */ /* 0x000fd2000bf05270 */
[----:B------:R-:W-:Y:S05]  /*22a0*/  BRA.U UP0, `(.L_x_35) ;  /* 0x0000000100047547 */ /* 0x000fea000b800000 */
[----:B------:R-:W-:Y:S05]  /*22b0*/  BPT.TRAP 0x1 ;  /* 0x000000040000795c */ /* 0x000fea0000300000 */
.L_x_35:
[----:B------:R-:W-:Y:S04]  /*22c0*/  BSSY.RECONVERGENT B0, `(.L_x_36) ;  /* 0x0000003000007945 */ /* 0x000fe80003800200 */
[----:B------:R-:W-:Y:S05]  /*22d0*/  @!P2 BRA `(.L_x_37) ;  /* 0x000000000004a947 */ /* 0x000fea0003800000 */
[----:B------:R-:W-:Y:S05]  /*22e0*/  BPT.TRAP 0x1 ;  /* 0x000000040000795c */ /* 0x000fea0000300000 */
.L_x_37:
[----:B------:R-:W-:Y:S05]  /*22f0*/  BSYNC.RECONVERGENT B0 ;  /* 0x0000000000007941 */ /* 0x000fea0003800200 */
.L_x_36:
[----:B------:R-:W-:Y:S02]  /*2300*/  UIADD3 UR5, UPT, UPT, UR4, 0x1, URZ ;  /* 0x0000000104057890 */ /* 0x000fe4000fffe0ff */
[----:B------:R-:W-:Y:S02]  /*2310*/  USHF.L.U32 UR4, UR4, 0xc, URZ ;  /* 0x0000000c04047899 */ /* 0x000fe400080006ff */
[----:B------:R-:W-:Y:S02]  /*2320*/  UISETP.NE.AND UP0, UPT, UR5, 0x6, UPT ;  /* 0x000000060500788c */ /* 0x000fe4000bf05270 */
[----:B------:R-:W-:Y:S02]  /*2330*/  USHF.L.U32 UR18, UR13, 0x6, URZ ;  /* 0x000000060d127899 */ /* 0x000fe400080006ff */
[----:B------:R-:W-:Y:S02]  /*2340*/  USEL UR8, URZ, 0x1, UP0 ;  /* 0x00000001ff087887 */ /* 0x000fe40008000000 */
[----:B------:R-:W-:-:S02]  /*2350*/  USEL UR7, UR5, URZ, UP0 ;  /* 0x000000ff05077287 */ /* 0x000fc40008000000 */
[----:B------:R-:W-:Y:S02]  /*2360*/  UIADD3 UR22, UP0, UPT, UR30, 0x180, URZ ;  /* 0x000001801e167890 */ /* 0x000fe4000ff1e0ff */
[----:B------:R-:W-:Y:S01]  /*2370*/  ULEA UR5, UR7, UR6, 0x3 ;  /* 0x0000000607057291 */ /* 0x000fe2000f8e18ff */
[----:B------:R-:W-:Y:S01]  /*2380*/  LOP3.LUT R12, R12, UR8, RZ, 0x3c, !PT ;  /* 0x000000080c0c7c12 */ /* 0x000fe2000f8e3cff */
[----:B------:R-:W-:Y:S02]  /*2390*/  UIADD3 UR13, UPT, UPT, UR13, 0x1, URZ ;  /* 0x000000010d0d7890 */ /* 0x000fe4000fffe0ff */
[----:B------:R-:W-:Y:S01]  /*23a0*/  UIADD3 UR14, UP1, UPT, UR30, 0x80, URZ ;  /* 0x000000801e0e7890 */ /* 0x000fe2000ff3e0ff */
[----:B-1----:R-:W-:Y:S01]  /*23b0*/  SHF.L.U32 R0, R12, 0x1f, RZ ;  /* 0x0000001f0c007819 */ /* 0x002fe200000006ff */
[----:B------:R-:W-:Y:S02]  /*23c0*/  UIADD3.X UR23, UPT, UPT, URZ, UR31, URZ, UP0, !UPT ;  /* 0x0000001fff177290 */ /* 0x000fe400087fe4ff */
[----:B------:R-:W-:Y:S01]  /*23d0*/  UISETP.NE.AND UP0, UPT, UR13, UR28, UPT ;  /* 0x0000001c0d00728c */ /* 0x000fe2000bf05270 */
[----:B------:R3:W4:Y:S01]  /*23e0*/  SYNCS.PHASECHK.TRANS64.TRYWAIT P0, [UR5+0x30], R0 ;  /* 0x00003000ff0075a7 */ /* 0x0007220008001105 */
[----:B------:R-:W-:-:S02]  /*23f0*/  ULOP3.LUT UR5, UR27, UR4, URZ, 0xfc, !UPT ;  /* 0x000000041b057292 */ /* 0x000fc4000f8efcff */
[----:B------:R-:W-:Y:S02]  /*2400*/  ULOP3.LUT UR4, UR26, UR4, URZ, 0xfc, !UPT ;  /* 0x000000041a047292 */ /* 0x000fe4000f8efcff */
[----:B------:R-:W-:Y:S02]  /*2410*/  ULEA UR5, UR5, UR6, 0x1 ;  /* 0x0000000605057291 */ /* 0x000fe4000f8e08ff */
[----:B------:R-:W-:Y:S02]  /*2420*/  ULEA UR4, UR4, UR6, 0x1 ;  /* 0x0000000604047291 */ /* 0x000fe4000f8e08ff */
[----:B------:R-:W-:Y:S02]  /*2430*/  UIADD3 UR16, UPT, UPT, UR5, 0x4300, URZ ;  /* 0x0000430005107890 */ /* 0x000fe4000fffe0ff */
[----:B------:R-:W-:Y:S02]  /*2440*/  ULOP3.LUT UR17, UR17, 0xfefffff8, URZ, 0xc0, !UPT ;  /* 0xfefffff811117892 */ /* 0x000fe4000f8ec0ff */
[----:B------:R-:W-:-:S02]  /*2450*/  UIADD3.X UR15, UPT, UPT, URZ, UR31, URZ, UP1, !UPT ;  /* 0x0000001fff0f7290 */ /* 0x000fc40008ffe4ff */
[----:B------:R-:W-:Y:S02]  /*2460*/  UPRMT UR5, URZ, 0x5410, UR24 ;  /* 0x00005410ff057896 */ /* 0x000fe40008000018 */
[----:B------:R-:W-:Y:S02]  /*2470*/  UIADD3 UR8, UPT, UPT, UR4, 0x10300, URZ ;  /* 0x0001030004087890 */ /* 0x000fe4000fffe0ff */
[----:B------:R-:W-:Y:S01]  /*2480*/  UPRMT UR4, URZ, 0x5410, UR21 ;  /* 0x00005410ff047896 */ /* 0x000fe20008000015 */
[----:B------:R-:W-:Y:S01]  /*2490*/  UMOV UR32, 0x0 ;  /* 0x0000000000207882 */ /* 0x000fe20000000000 */
[----:B------:R-:W-:Y:S01]  /*24a0*/  UMOV UR33, 0x10000000 ;  /* 0x1000000000217882 */ /* 0x000fe20000000000 */
[----:B------:R-:W-:Y:S01]  /*24b0*/  UMOV UR19, UR35 ;  /* 0x0000002300137c82 */ /* 0x000fe20008000000 */
[----:B------:R-:W-:Y:S01]  /*24c0*/  UMOV UR20, UR36 ;  /* 0x0000002400147c82 */ /* 0x000fe20008000000 */
[----:B------:R-:W-:Y:S01]  /*24d0*/  UMOV UR12, UR36 ;  /* 0x00000024000c7c82 */ /* 0x000fe20008000000 */
[----:B------:R-:W-:Y:S01]  /*24e0*/  UMOV UR9, UR17 ;  /* 0x0000001100097c82 */ /* 0x000fe20008000000 */
[----:B------:R-:W-:Y:S01]  /*24f0*/  UMOV UR10, UR18 ;  /* 0x00000012000a7c82 */ /* 0x000fe20008000000 */
[----:B------:R-:W-:Y:S01]  /*2500*/  UTMALDG.3D.MULTICAST.2CTA [UR16], [UR14], UR5, desc[UR32] ;  /* 0x000020100e0073b4 */ /* 0x000fe20008211805 */
[----:B------:R1:W-:Y:S02]  /*2510*/  UTMALDG.3D.MULTICAST.2CTA [UR8], [UR22], UR4, desc[UR32] ;  /* 0x00002008160073b4 */ /* 0x0003e40008211804 */
[----:B-1----:R-:W-:Y:S01]  /*2520*/  UMOV UR4, UR7 ;  /* 0x0000000700047c82 */ /* 0x002fe20008000000 */
[----:B---3--:R-:W-:Y:S05]  /*2530*/  BRA.U UP0, `(.L_x_38) ;  /* 0xfffffffd00347547 */ /* 0x008fea000b83ffff */
.L_x_32:
[C---:B------:R-:W-:Y:S01]  /*2540*/  LEA R3, R11.reuse, UR6, 0x3 ;  /* 0x000000060b037c11 */ /* 0x040fe2000f8e18ff */
[----:B------:R-:W-:Y:S01]  /*2550*/  NOP ;  /* 0x0000000000007918 */ /* 0x000fe20000000000 */
[----:B-1----:R-:W-:Y:S02]  /*2560*/  SHF.L.U32 R0, R10, 0x1f, RZ ;  /* 0x0000001f0a007819 */ /* 0x002fe400000006ff */
[----:B------:R-:W-:Y:S02]  /*2570*/  LEA R4, R11, UR6, 0x4 ;  /* 0x000000060b047c11 */ /* 0x000fe4000f8e20ff */
[----:B--2-4-:R-:W1:Y:S02]  /*2580*/  SYNCS.PHASECHK.TRANS64.TRYWAIT P0, [R3+URZ+0xb0], R0 ;  /* 0x0000b000030075a7 */ /* 0x014e6400080011ff */
[----:B-1----:R-:W-:Y:S05]  /*2590*/  @!P0 BRA `(.L_x_39) ;  /* 0x0000006c00588947 */ /* 0x002fea0003800000 */
.L_x_154:
[----:B------:R-:W2:Y:S01]  /*25a0*/  LDS.128 R4, [R4+0x140] ;  /* 0x0001400004047984 */ /* 0x000ea20000000c00 */
[----:B------:R-:W-:Y:S01]  /*25b0*/  UISETP.GE.AND UP0, UPT, UR45, 0x1, UPT ;  /* 0x000000012d00788c */ /* 0x000fe2000bf06270 */
[----:B------:R-:W-:Y:S01]  /*25c0*/  @!PT LDS RZ, [RZ] ;  /* 0x00000000fffff984 */ /* 0x000fe20000000800 */
[----:B------:R-:W-:Y:S01]  /*25d0*/  @!PT LDS RZ, [RZ] ;  /* 0x00000000fffff984 */ /* 0x000fe20000000800 */
[----:B------:R-:W-:Y:S01]  /*25e0*/  @!PT LDS RZ, [RZ] ;  /* 0x00000000fffff984 */ /* 0x000fe20000000800 */
[----:B------:R-:W-:Y:S01]  /*25f0*/  @!PT LDS RZ, [RZ] ;  /* 0x00000000fffff984 */ /* 0x000fe20000000800 */
[----:B------:R3:W-:Y:S06]  /*2600*/  MEMBAR.ALL.CTA ;  /* 0x0000000000007992 */ /* 0x0007ec0000008000 */
[----:B---3--:R-:W3:Y:S01]  /*2610*/  FENCE.VIEW.ASYNC.S ;  /* 0x00000000000073c6 */ /* 0x008ee20000000000 */
[----:B--2---:R-:W-:-:S13]  /*2620*/  LOP3.LUT P0, RZ, R6, 0x1, RZ, 0xc0, !PT ;  /* 0x0000000106ff7812 */ /* 0x004fda000780c0ff */
[----:B---3--:R-:W-:Y:S01]  /*2630*/  VOTEU.ANY UP1, P0 ;  /* 0x0000000000ff7886 */ /* 0x008fe20000020100 */
[----:B------:R-:W-:-:S13]  /*2640*/  PLOP3.LUT P0, PT, PT, PT, UP1, 0x80, 0x8 ;  /* 0x000000000008781c */ /* 0x000fda0003f0f018 */
[----:B-1----:R-:W-:Y:S02]  /*2650*/  @P0 LOP3.LUT R0, R5, 0xffff, RZ, 0xc0, !PT ;  /* 0x0000ffff05000812 */ /* 0x002fe400078ec0ff */
[----:B------:R-:W-:Y:S02]  /*2660*/  @P0 MOV R2, R4 ;  /* 0x0000000400020202 */ /* 0x000fe40000000f00 */
[----:B------:R-:W-:Y:S01]  /*2670*/  @P0 R2UR UR5, R0 ;  /* 0x00000000000502ca */ /* 0x000fe200000e0000 */
[----:B------:R-:W-:Y:S01]  /*2680*/  VIADD R0, R3, 0xc0 ;  /* 0x000000c003007836 */ /* 0x000fe20000000000 */
[----:B------:R-:W-:Y:S02]  /*2690*/  @P0 SHF.R.U32.HI R4, RZ, 0x10, R5 ;  /* 0x00000010ff040819 */ /* 0x000fe40000011605 */
[----:B------:R-:W-:Y:S02]  /*26a0*/  @P0 R2UR UR8, R2 ;  /* 0x00000000020802ca */ /* 0x000fe400000e0000 */
[----:B------:R-:W-:-:S02]  /*26b0*/  PRMT R0, RZ, 0x654, R0 ;  /* 0x00000654ff007816 */ /* 0x000fc40000000000 */
[----:B------:R-:W-:Y:S02]  /*26c0*/  @P0 R2UR UR4, R4 ;  /* 0x00000000040402ca */ /* 0x000fe400000e0000 */
[----:B------:R1:W-:Y:S03]  /*26d0*/  SYNCS.ARRIVE.TRANS64.RED.A1T0 RZ, [R0+URZ], RZ ;  /* 0x000000ff00ff79a7 */ /* 0x0003e600081004ff */
[----:B------:R-:W-:-:S04]  /*26e0*/  @UP1 UMOV UR37, UR5 ;  /* 0x0000000500251c82 */ /* 0x000fc80008000000 */
[----:B------:R-:W-:-:S04]  /*26f0*/  @UP1 UMOV UR38, UR8 ;  /* 0x0000000800261c82 */ /* 0x000fc80008000000 */
[----:B------:R-:W-:Y:S01]  /*2700*/  @UP1 UMOV UR36, UR4 ;  /* 0x0000000400241c82 */ /* 0x000fe20008000000 */
[----:B------:R-:W-:Y:S05]  /*2710*/  BRA.U !UP0, `(.L_x_40) ;  /* 0x0000000108d47547 */ /* 0x000fea000b800000 */
[----:B------:R-:W2:Y:S01]  /*2720*/  LDCU.128 UR12, c[0x0][0xb10] ;  /* 0x00016200ff0c77ac */ /* 0x000ea20008000c00 */
[----:B------:R-:W3:Y:S01]  /*2730*/  LDCU UR28, c[0x0][0xb20] ;  /* 0x00016400ff1c77ac */ /* 0x000ee20008000800 */
[----:B------:R-:W4:Y:S01]  /*2740*/  LDCU UR20, c[0x0][0xb0c] ;  /* 0x00016180ff1477ac */ /* 0x000f220008000800 */
[----:B------:R-:W1:Y:S01]  /*2750*/  LDCU.64 UR10, c[0x0][0xb28] ;  /* 0x00016500ff0a77ac */ /* 0x000e620008000a00 */
[----:B------:R-:W-:Y:S02]  /*2760*/  UISETP.NE.AND UP3, UPT, UR45, 0x1, UPT ;  /* 0x000000012d00788c */ /* 0x000fe4000bf65270 */
[----:B--2---:R-:W-:Y:S02]  /*2770*/  UIMAD.WIDE.U32 UR8, UR39, UR15, URZ ;  /* 0x0000000f270872a5 */ /* 0x004fe4000f8e00ff */
[----:B------:R-:W-:Y:S02]  /*2780*/  UIMAD.WIDE.U32 UR4, UR40, UR12, URZ ;  /* 0x0000000c280472a5 */ /* 0x000fe4000f8e00ff */
[----:B------:R-:W-:-:S02]  /*2790*/  UISETP.NE.AND UP0, UPT, UR14, 0x1, UPT ;  /* 0x000000010e00788c */ /* 0x000fc4000bf05270 */
[----:B------:R-:W-:Y:S01]  /*27a0*/  UIMAD.WIDE.U32 UR22, UR37, UR15, URZ ;  /* 0x0000000f251672a5 */ /* 0x000fe2000f8e00ff */
[----:B------:R-:W-:Y:S02]  /*27b0*/  UMOV UR8, UR9 ;  /* 0x0000000900087c82 */ /* 0x000fe40008000000 */
[----:B------:R-:W-:Y:S01]  /*27c0*/  UMOV UR4, UR5 ;  /* 0x0000000500047c82 */ /* 0x000fe20008000000 */
[----:B---3--:R-:W-:Y:S02]  /*27d0*/  USHF.R.U32.HI UR8, URZ, UR28, UR8 ;  /* 0x0000001cff087299 */ /* 0x008fe40008011608 */
[----:B----4-:R-:W-:Y:S02]  /*27e0*/  UISETP.NE.AND UP2, UPT, UR20, 0x1, UPT ;  /* 0x000000011400788c */ /* 0x010fe4000bf45270 */
[----:B------:R-:W-:Y:S02]  /*27f0*/  USHF.R.U32.HI UR4, URZ, UR13, UR4 ;  /* 0x0000000dff047299 */ /* 0x000fe40008011604 */
[----:B------:R-:W-:-:S02]  /*2800*/  USEL UR5, UR39, UR8, !UP0 ;  /* 0x0000000827057287 */ /* 0x000fc4000c000000 */
[----:B------:R-:W-:Y:S02]  /*2810*/  USEL UR8, UR40, UR4, !UP2 ;  /* 0x0000000428087287 */ /* 0x000fe4000d000000 */
[----:B-1----:R-:W-:Y:S01]  /*2820*/  UIMAD.WIDE.U32 UR16, UR5, UR10, URZ ;  /* 0x0000000a051072a5 */ /* 0x002fe2000f8e00ff */
[----:B------:R-:W-:Y:S01]  /*2830*/  UMOV UR4, UR23 ;  /* 0x0000001700047c82 */ /* 0x000fe20008000000 */
[----:B------:R-:W-:Y:S02]  /*2840*/  UIMAD.WIDE.U32 UR18, UR38, UR12, URZ ;  /* 0x0000000c261272a5 */ /* 0x000fe4000f8e00ff */
[----:B------:R-:W-:-:S03]  /*2850*/  UIMAD.WIDE.U32 UR22, UR8, UR10, URZ ;  /* 0x0000000a081672a5 */ /* 0x000fc6000f8e00ff */
[----:B------:R-:W-:Y:S01]  /*2860*/  UMOV UR16, UR17 ;  /* 0x0000001100107c82 */ /* 0x000fe20008000000 */
[----:B------:R-:W-:Y:S02]  /*2870*/  USHF.R.U32.HI UR4, URZ, UR28, UR4 ;  /* 0x0000001cff047299 */ /* 0x000fe40008011604 */
[----:B------:R-:W-:Y:S01]  /*2880*/  @UP3 USHF.R.U32.HI UR5, URZ, UR11, UR16 ;  /* 0x0000000bff053299 */ /* 0x000fe20008011610 */
[----:B------:R-:W-:Y:S01]  /*2890*/  UMOV UR18, UR19 ;  /* 0x0000001300127c82 */ /* 0x000fe20008000000 */
[----:B------:R-:W-:Y:S01]  /*28a0*/  UMOV UR22, UR23 ;  /* 0x0000001700167c82 */ /* 0x000fe20008000000 */
[----:B------:R-:W-:Y:S02]  /*28b0*/  USHF.R.U32.HI UR13, URZ, UR13, UR18 ;  /* 0x0000000dff0d7299 */ /* 0x000fe40008011612 */
[----:B------:R-:W-:Y:S02]  /*28c0*/  USEL UR4, UR37, UR4, !UP0 ;  /* 0x0000000425047287 */ /* 0x000fe4000c000000 */
[----:B------:R-:W-:-:S02]  /*28d0*/  @UP3 USHF.R.U32.HI UR8, URZ, UR11, UR22 ;  /* 0x0000000bff083299 */ /* 0x000fc40008011616 */
[----:B------:R-:W-:Y:S02]  /*28e0*/  UIMAD UR9, UR45, UR5, URZ ;  /* 0x000000052d0972a4 */ /* 0x000fe4000f8e02ff */
[----:B------:R-:W-:Y:S02]  /*28f0*/  USEL UR5, UR38, UR13, !UP2 ;  /* 0x0000000d26057287 */ /* 0x000fe4000d000000 */
[----:B------:R-:W-:Y:S02]  /*2900*/  UIMAD UR12, UR45, UR8, URZ ;  /* 0x000000082d0c72a4 */ /* 0x000fe4000f8e02ff */
[----:B------:R-:W-:Y:S02]  /*2910*/  UISETP.GE.AND UP0, UPT, UR4, UR9, UPT ;  /* 0x000000090400728c */ /* 0x000fe4000bf06270 */
[----:B------:R-:W-:Y:S02]  /*2920*/  UIMAD.WIDE.U32 UR16, UR4, UR10, URZ ;  /* 0x0000000a041072a5 */ /* 0x000fe4000f8e00ff */
[----:B------:R-:W-:-:S02]  /*2930*/  UISETP.GE.OR UP0, UPT, UR5, UR12, UP0 ;  /* 0x0000000c0500728c */ /* 0x000fc40008706670 */
        /* <DEDUP_REMOVED lines=19> */
.L_x_40:
[----:B------:R-:W2:Y:S02]  /*2a70*/  LDCU UR4, c[0x0][0xb30] ;  /* 0x00016600ff0477ac */ /* 0x000ea40008000800 */
[----:B--2---:R-:W-:-:S09]  /*2a80*/  UISETP.NE.AND UP0, UPT, UR4, 0x1, UPT ;  /* 0x000000010400788c */ /* 0x004fd2000bf05270 */
[----:B------:R-:W-:Y:S05]  /*2a90*/  BRA.U UP0, `(.L_x_41) ;  /* 0x0000000100447547 */ /* 0x000fea000b800000 */
[----:B------:R-:W2:Y:S01]  /*2aa0*/  LDCU.128 UR12, c[0x0][0xb10] ;  /* 0x00016200ff0c77ac */ /* 0x000ea20008000c00 */
[----:B------:R-:W3:Y:S01]  /*2ab0*/  LDCU UR10, c[0x0][0xb0c] ;  /* 0x00016180ff0a77ac */ /* 0x000ee20008000800 */
[----:B------:R-:W4:Y:S01]  /*2ac0*/  LDCU UR11, c[0x0][0xb20] ;  /* 0x00016400ff0b77ac */ /* 0x000f220008000800 */
[----:B--2---:R-:W-:Y:S02]  /*2ad0*/  UIMAD.WIDE.U32 UR8, UR38, UR12, URZ ;  /* 0x0000000c260872a5 */ /* 0x004fe4000f8e00ff */
[----:B------:R-:W-:Y:S02]  /*2ae0*/  UIMAD.WIDE.U32 UR4, UR37, UR15, URZ ;  /* 0x0000000f250472a5 */ /* 0x000fe4000f8e00ff */
[----:B---3--:R-:W-:Y:S02]  /*2af0*/  UISETP.NE.AND UP2, UPT, UR10, 0x1, UPT ;  /* 0x000000010a00788c */ /* 0x008fe4000bf45270 */
[----:B------:R-:W-:Y:S01]  /*2b00*/  UISETP.NE.AND UP0, UPT, UR14, 0x1, UPT ;  /* 0x000000010e00788c */ /* 0x000fe2000bf05270 */
[----:B------:R-:W-:-:S02]  /*2b10*/  UMOV UR8, UR9 ;  /* 0x0000000900087c82 */ /* 0x000fc40008000000 */
[----:B------:R-:W-:Y:S01]  /*2b20*/  UMOV UR4, UR5 ;  /* 0x0000000500047c82 */ /* 0x000fe20008000000 */
[----:B------:R-:W-:Y:S02]  /*2b30*/  USHF.R.U32.HI UR13, URZ, UR13, UR8 ;  /* 0x0000000dff0d7299 */ /* 0x000fe40008011608 */
[----:B----4-:R-:W-:Y:S02]  /*2b40*/  USHF.R.U32.HI UR4, URZ, UR11, UR4 ;  /* 0x0000000bff047299 */ /* 0x010fe40008011604 */
[----:B------:R-:W-:Y:S02]  /*2b50*/  USEL UR5, UR38, UR13, !UP2 ;  /* 0x0000000d26057287 */ /* 0x000fe4000d000000 */
[----:B------:R-:W-:-:S04]  /*2b60*/  USEL UR4, UR37, UR4, !UP0 ;  /* 0x0000000425047287 */ /* 0x000fc8000c000000 */
[----:B------:R-:W-:Y:S02]  /*2b70*/  UIADD3 UR8, UPT, UPT, UR5, -UR4, URZ ;  /* 0x8000000405087290 */ /* 0x000fe4000fffe0ff */
[----:B------:R-:W-:Y:S02]  /*2b80*/  UIADD3 UR4, UPT, UPT, -UR5, UR4, URZ ;  /* 0x0000000405047290 */ /* 0x000fe4000fffe1ff */
[----:B------:R-:W-:Y:S02]  /*2b90*/  UIMAD UR37, UR8, UR14, UR37 ;  /* 0x0000000e082572a4 */ /* 0x000fe4000f8e0225 */
[----:B------:R-:W-:-:S12]  /*2ba0*/  UIMAD UR38, UR4, UR10, UR38 ;  /* 0x0000000a042672a4 */ /* 0x000fd8000f8e0226 */
.L_x_41:
[----:B------:R-:W-:Y:S01]  /*2bb0*/  VIADD R11, R11, 0x1 ;  /* 0x000000010b0b7836 */ /* 0x000fe20000000000 */
[----:B------:R-:W-:Y:S01]  /*2bc0*/  R2UR UR4, R52 ;  /* 0x00000000340472ca */ /* 0x000fe200000e0000 */
[----:B------:R-:W-:Y:S01]  /*2bd0*/  UIADD3 UR20, UPT, UPT, UR38, UR63, URZ ;  /* 0x0000003f26147290 */ /* 0x000fe2000fffe0ff */
[----:B------:R-:W-:Y:S02]  /*2be0*/  PLOP3.LUT P1, PT, PT, PT, PT, 0x80, 0x8 ;  /* 0x000000000008781c */ /* 0x000fe40003f2f070 */
[----:B------:R-:W-:-:S04]  /*2bf0*/  ISETP.NE.AND P0, PT, R11, 0x2, PT ;  /* 0x000000020b00780c */ /* 0x000fc80003f05270 */
[----:B-1----:R-:W-:Y:S02]  /*2c00*/  SEL R0, RZ, 0x1, P0 ;  /* 0x00000001ff007807 */ /* 0x002fe40000000000 */
[----:B------:R-:W-:Y:S02]  /*2c10*/  SEL R11, R11, RZ, P0 ;  /* 0x000000ff0b0b7207 */ /* 0x000fe40000000000 */
[----:B------:R-:W-:Y:S01]  /*2c20*/  LOP3.LUT R10, R10, R0, RZ, 0x3c, !PT ;  /* 0x000000000a0a7212 */ /* 0x000fe200078e3cff */
[----:B------:R-:W-:Y:S01]  /*2c30*/  UIADD3 UR28, UPT, UPT, UR37, UR4, URZ ;  /* 0x00000004251c7290 */ /* 0x000fe2000fffe0ff */
[----:B------:R-:W-:Y:S11]  /*2c40*/  BRA.U UP1, `(.L_x_42) ;  /* 0xfffffff101087547 */ /* 0x000ff6000b83ffff */
[----:B------:R-:W-:Y:S01]  /*2c50*/  UIADD3 UR8, UPT, UPT, UR6, 0x30, URZ ;  /* 0x0000003006087890 */ /* 0x000fe2000fffe0ff */
[----:B------:R-:W-:-:S03]  /*2c60*/  SHF.L.U32 R2, R12, 0x1f, RZ ;  /* 0x0000001f0c027819 */ /* 0x000fc600000006ff */
[----:B------:R-:W-:-:S09]  /*2c70*/  ULEA UR4, UR7, UR8, 0x3 ;  /* 0x0000000807047291 */ /* 0x000fd2000f8e18ff */
[----:B------:R-:W1:Y:S02]  /*2c80*/  SYNCS.PHASECHK.TRANS64.TRYWAIT P0, [UR4], R2 ;  /* 0x00000002ff0075a7 */ /* 0x000e640008001104 */
[----:B-1----:R-:W-:Y:S05]  /*2c90*/  @!P0 BRA `(.L_x_43) ;  /* 0x0000006400ac8947 */ /* 0x002fea0003800000 */
.L_x_156:
[----:B------:R-:W-:-:S04]  /*2ca0*/  UIADD3 UR4, UPT, UPT, UR7, 0x1, URZ ;  /* 0x0000000107047890 */ /* 0x000fc8000fffe0ff */
[----:B------:R-:W-:-:S04]  /*2cb0*/  UISETP.NE.AND UP0, UPT, UR4, 0x6, UPT ;  /* 0x000000060400788c */ /* 0x000fc8000bf05270 */
[----:B------:R-:W-:Y:S02]  /*2cc0*/  USEL UR6, URZ, 0x1, UP0 ;  /* 0x00000001ff067887 */ /* 0x000fe40008000000 */
[----:B------:R-:W-:-:S04]  /*2cd0*/  USEL UR4, UR4, URZ, UP0 ;  /* 0x000000ff04047287 */ /* 0x000fc80008000000 */
[----:B------:R-:W-:Y:S01]  /*2ce0*/  ULEA UR5, UR4, UR8, 0x3 ;  /* 0x0000000804057291 */ /* 0x000fe2000f8e18ff */
[----:B-1----:R-:W-:-:S04]  /*2cf0*/  LOP3.LUT R2, R12, UR6, RZ, 0x3c, !PT ;  /* 0x000000060c027c12 */ /* 0x002fc8000f8e3cff */
[----:B------:R-:W-:-:S04]  /*2d00*/  SHF.L.U32 R3, R2, 0x1f, RZ ;  /* 0x0000001f02037819 */ /* 0x000fc800000006ff */
[----:B------:R-:W1:Y:S02]  /*2d10*/  SYNCS.PHASECHK.TRANS64.TRYWAIT P0, [UR5], R3 ;  /* 0x00000003ff0075a7 */ /* 0x000e640008001105 */
[----:B-1----:R-:W-:Y:S05]  /*2d20*/  @!P0 BRA `(.L_x_44) ;  /* 0x0000006400a08947 */ /* 0x002fea0003800000 */
.L_x_158:
[----:B------:R-:W-:-:S04]  /*2d30*/  UIADD3 UR4, UPT, UPT, UR4, 0x1, URZ ;  /* 0x0000000104047890 */ /* 0x000fc8000fffe0ff */
[----:B------:R-:W-:-:S04]  /*2d40*/  UISETP.NE.AND UP0, UPT, UR4, 0x6, UPT ;  /* 0x000000060400788c */ /* 0x000fc8000bf05270 */
[----:B------:R-:W-:Y:S02]  /*2d50*/  USEL UR6, URZ, 0x1, UP0 ;  /* 0x00000001ff067887 */ /* 0x000fe40008000000 */
[----:B------:R-:W-:-:S04]  /*2d60*/  USEL UR4, UR4, URZ, UP0 ;  /* 0x000000ff04047287 */ /* 0x000fc80008000000 */
[----:B------:R-:W-:Y:S01]  /*2d70*/  ULEA UR5, UR4, UR8, 0x3 ;  /* 0x0000000804057291 */ /* 0x000fe2000f8e18ff */
[----:B------:R-:W-:-:S04]  /*2d80*/  LOP3.LUT R2, R2, UR6, RZ, 0x3c, !PT ;  /* 0x0000000602027c12 */ /* 0x000fc8000f8e3cff */
[----:B-1----:R-:W-:-:S04]  /*2d90*/  SHF.L.U32 R3, R2, 0x1f, RZ ;  /* 0x0000001f02037819 */ /* 0x002fc800000006ff */
[----:B------:R-:W1:Y:S02]  /*2da0*/  SYNCS.PHASECHK.TRANS64.TRYWAIT P0, [UR5], R3 ;  /* 0x00000003ff0075a7 */ /* 0x000e640008001105 */
[----:B-1----:R-:W-:Y:S05]  /*2db0*/  @!P0 BRA `(.L_x_45) ;  /* 0x0000006400948947 */ /* 0x002fea0003800000 */
.L_x_160:
        /* <DEDUP_REMOVED lines=9> */
.L_x_162:
        /* <DEDUP_REMOVED lines=9> */
.L_x_164:
[----:B------:R-:W-:-:S04]  /*2ee0*/  UIADD3 UR4, UPT, UPT, UR4, 0x1, URZ ;  /* 0x0000000104047890 */ /* 0x000fc8000fffe0ff */
[----:B------:R-:W-:-:S04]  /*2ef0*/  UISETP.NE.AND UP0, UPT, UR4, 0x6, UPT ;  /* 0x000000060400788c */ /* 0x000fc8000bf05270 */
[----:B------:R-:W-:Y:S02]  /*2f00*/  USEL UR5, URZ, 0x1, UP0 ;  /* 0x00000001ff057887 */ /* 0x000fe40008000000 */
[----:B------:R-:W-:-:S04]  /*2f10*/  USEL UR4, UR4, URZ, UP0 ;  /* 0x000000ff04047287 */ /* 0x000fc80008000000 */
[----:B------:R-:W-:Y:S01]  /*2f20*/  ULEA UR4, UR4, UR8, 0x3 ;  /* 0x0000000804047291 */ /* 0x000fe2000f8e18ff */
[----:B------:R-:W-:-:S04]  /*2f30*/  LOP3.LUT R2, R2, UR5, RZ, 0x3c, !PT ;  /* 0x0000000502027c12 */ /* 0x000fc8000f8e3cff */
[----:B------:R-:W-:Y:S01]  /*2f40*/  SHF.L.U32 R2, R2, 0x1f, RZ ;  /* 0x0000001f02027819 */ /* 0x000fe200000006ff */
[----:B-1----:R-:W-:-:S07]  /*2f50*/  IMAD.U32 R0, RZ, RZ, UR4 ;  /* 0x00000004ff007e24 */ /* 0x002fce000f8e00ff */
.L_x_48:
[----:B-1----:R1:W2:Y:S02]  /*2f60*/  SYNCS.PHASECHK.TRANS64.TRYWAIT P0, [R0+URZ], R2 ;  /* 0x00000002000075a7 */ /* 0x0022a400080011ff */
[----:B--2---:R-:W-:Y:S05]  /*2f70*/  @!P0 NANOSLEEP.SYNCS 0x989680 ;  /* 0x009896800000895d */ /* 0x004fea0003900000 */
[----:B------:R-:W2:Y:S02]  /*2f80*/  @!P0 SYNCS.PHASECHK.TRANS64 P0, [R0+URZ], R2 ;  /* 0x00000002000085a7 */ /* 0x000ea400080010ff */
[----:B--2---:R-:W-:Y:S05]  /*2f90*/  @P0 EXIT ;  /* 0x000000000000094d */ /* 0x004fea0003800000 */
[----:B------:R-:W-:Y:S05]  /*2fa0*/  BRA `(.L_x_48) ;  /* 0xfffffffc00ec7947 */ /* 0x000fea000383ffff */
.L_x_22:
[----:B------:R-:W-:-:S04]  /*2fb0*/  UISETP.NE.AND UP0, UPT, UR47, URZ, UPT ;  /* 0x000000ff2f00728c */ /* 0x000fc8000bf05270 */
[----:B------:R-:W-:-:S09]  /*2fc0*/  UISETP.NE.OR UP0, UPT, UR25, 0x1, UP0 ;  /* 0x000000011900788c */ /* 0x000fd20008705670 */
[----:B------:R-:W-:Y:S05]  /*2fd0*/  BRA.U UP0, `(.L_x_49) ;  /* 0x0000000500487547 */ /* 0x000fea000b800000 */
[----:B------:R-:W-:Y:S01]  /*2fe0*/  ISETP.GE.U32.AND P2, PT, R0, 0x10, PT ;  /* 0x000000100000780c */ /* 0x000fe20003f46070 */
[----:B------:R-:W-:Y:S01]  /*2ff0*/  IMAD.MOV.U32 R12, RZ, RZ, 0x1 ;  /* 0x00000001ff0c7424 */ /* 0x000fe200078e00ff */
[----:B------:R-:W-:Y:S02]  /*3000*/  CS2R R10, SRZ ;  /* 0x00000000000a7805 */ /* 0x000fe4000001ff00 */
[----:B------:R-:W-:Y:S01]  /*3010*/  CS2R R8, SRZ ;  /* 0x0000000000087805 */ /* 0x000fe2000001ff00 */
[----:B------:R-:W-:Y:S01]  /*3020*/  UMOV UR6, 0x400 ;  /* 0x0000040000067882 */ /* 0x000fe20000000000 */
[----:B------:R-:W-:Y:S01]  /*3030*/  UMOV UR5, URZ ;  /* 0x000000ff00057c82 */ /* 0x000fe20008000000 */
[----:B------:R-:W-:-:S12]  /*3040*/  ULEA UR6, UR47, UR6, 0x18 ;  /* 0x000000062f067291 */ /* 0x000fd8000f8ec0ff */
.L_x_53:
[----:B------:R-:W-:Y:S02]  /*3050*/  LEA R2, R8, UR6, 0x3 ;  /* 0x0000000608027c11 */ /* 0x000fe4000f8e18ff */
[----:B------:R-:W-:-:S03]  /*3060*/  SHF.L.U32 R4, R9, 0x1f, RZ ;  /* 0x0000001f09047819 */ /* 0x000fc600000006ff */
[----:B------:R-:W-:Y:S01]  /*3070*/  VIADD R5, R2, 0x120 ;  /* 0x0000012002057836 */ /* 0x000fe20000000000 */
[----:B------:R-:W1:Y:S02]  /*3080*/  SYNCS.PHASECHK.TRANS64.TRYWAIT P0, [R2+URZ+0x110], R4 ;  /* 0x00011004020075a7 */ /* 0x000e6400080011ff */
[----:B-1----:R-:W-:Y:S05]  /*3090*/  @!P0 BRA `(.L_x_50) ;  /* 0x0000006400248947 */ /* 0x002fea0003800000 */
.L_x_165:
[----:B------:R-:W-:Y:S01]  /*30a0*/  ULEA UR4, UR5, UR6, 0x3 ;  /* 0x0000000605047291 */ /* 0x000fe2000f8e18ff */
[----:B-1----:R-:W-:Y:S01]  /*30b0*/  PRMT R2, RZ, 0x654, R5 ;  /* 0x00000654ff027816 */ /* 0x002fe20000000005 */
[----:B------:R-:W-:Y:S01]  /*30c0*/  @!P2 IMAD.MOV.U32 R4, RZ, RZ, 0x10 ;  /* 0x00000010ff04a424 */ /* 0x000fe200078e00ff */
[----:B------:R-:W-:Y:S01]  /*30d0*/  SHF.L.U32 R5, R12, 0x1f, RZ ;  /* 0x0000001f0c057819 */ /* 0x000fe200000006ff */
[----:B------:R-:W-:Y:S01]  /*30e0*/  UIADD3 UR7, UPT, UPT, UR4, 0xb0, URZ ;  /* 0x000000b004077890 */ /* 0x000fe2000fffe0ff */
[----:B------:R1:W-:Y:S05]  /*30f0*/  SYNCS.ARRIVE.TRANS64.RED.A1T0 RZ, [R2+URZ], RZ ;  /* 0x000000ff02ff79a7 */ /* 0x0003ea00081004ff */
[----:B------:R-:W-:Y:S01]  /*3100*/  IMAD.U32 R6, RZ, RZ, UR7 ;  /* 0x00000007ff067e24 */ /* 0x000fe2000f8e00ff */
[----:B------:R-:W2:Y:S04]  /*3110*/  SYNCS.PHASECHK.TRANS64.TRYWAIT P0, [UR4+0xc0], R5 ;  /* 0x0000c005ff0075a7 */ /* 0x000ea80008001104 */
[----:B------:R-:W-:Y:S01]  /*3120*/  PRMT R6, R0, 0x654, R6 ;  /* 0x0000065400067816 */ /* 0x000fe20000000006 */
[----:B-12---:R-:W-:Y:S06]  /*3130*/  @!P0 BRA `(.L_x_51) ;  /* 0x0000006400108947 */ /* 0x006fec0003800000 */
.L_x_167:
[----:B------:R-:W-:Y:S01]  /*3140*/  ULEA UR8, UR5, UR6, 0x4 ;  /* 0x0000000605087291 */ /* 0x000fe2000f8e20ff */
[----:B------:R-:W-:Y:S01]  /*3150*/  SEL R3, R6, R3, !P2 ;  /* 0x0000000306037207 */ /* 0x000fe20005000000 */
[----:B------:R-:W-:Y:S01]  /*3160*/  UIADD3 UR9, UPT, UPT, UR4, 0xb0, URZ ;  /* 0x000000b004097890 */ /* 0x000fe2000fffe0ff */
[----:B-1----:R-:W-:Y:S01]  /*3170*/  LEA R2, R11, UR6, 0x3 ;  /* 0x000000060b027c11 */ /* 0x002fe2000f8e18ff */
[----:B------:R-:W-:Y:S01]  /*3180*/  UIADD3 UR8, UPT, UPT, UR8, 0x140, URZ ;  /* 0x0000014008087890 */ /* 0x000fe2000fffe0ff */
[----:B------:R1:W-:Y:S01]  /*3190*/  @!P2 SYNCS.ARRIVE.TRANS64.RED RZ, [R3+URZ], R4 ;  /* 0x0000000403ffa9a7 */ /* 0x0003e200080004ff */
[----:B------:R-:W-:Y:S01]  /*31a0*/  UIADD3 UR4, UPT, UPT, UR5, 0x1, URZ ;  /* 0x0000000105047890 */ /* 0x000fe2000fffe0ff */
[----:B------:R-:W-:-:S03]  /*31b0*/  VIADD R8, R8, 0x1 ;  /* 0x0000000108087836 */ /* 0x000fc60000000000 */
[----:B------:R-:W-:Y:S02]  /*31c0*/  UISETP.NE.AND UP0, UPT, UR4, 0x2, UPT ;  /* 0x000000020400788c */ /* 0x000fe4000bf05270 */
[----:B------:R-:W-:Y:S01]  /*31d0*/  ISETP.NE.AND P0, PT, R8, 0x2, PT ;  /* 0x000000020800780c */ /* 0x000fe20003f05270 */
[----:B------:R-:W-:Y:S06]  /*31e0*/  UGETNEXTWORKID.BROADCAST [UR8], [UR9] ;  /* 0x00000000080073ca */ /* 0x000fec0008000100 */
[----:B------:R-:W-:Y:S02]  /*31f0*/  USEL UR7, URZ, 0x1, UP0 ;  /* 0x00000001ff077887 */ /* 0x000fe40008000000 */
[----:B------:R-:W-:-:S04]  /*3200*/  USEL UR5, UR4, URZ, UP0 ;  /* 0x000000ff04057287 */ /* 0x000fc80008000000 */
[----:B------:R-:W-:Y:S02]  /*3210*/  LOP3.LUT R12, R12, UR7, RZ, 0x3c, !PT ;  /* 0x000000070c0c7c12 */ /* 0x000fe4000f8e3cff */
[----:B-1----:R-:W-:-:S04]  /*3220*/  SHF.L.U32 R4, R10, 0x1f, RZ ;  /* 0x0000001f0a047819 */ /* 0x002fc800000006ff */
[----:B------:R-:W1:Y:S02]  /*3230*/  SYNCS.PHASECHK.TRANS64.TRYWAIT P1, [R2+URZ+0xb0], R4 ;  /* 0x0000b004020075a7 */ /* 0x000e6400080211ff */
[----:B-1----:R-:W-:Y:S05]  /*3240*/  @!P1 BRA `(.L_x_52) ;  /* 0x0000006000e49947 */ /* 0x002fea0003800000 */
.L_x_168:
[C---:B-1----:R-:W-:Y:S01]  /*3250*/  LEA R4, R11.reuse, UR6, 0x4 ;  /* 0x000000060b047c11 */ /* 0x042fe2000f8e20ff */
[----:B------:R-:W-:Y:S01]  /*3260*/  VIADD R2, R2, 0xc0 ;  /* 0x000000c002027836 */ /* 0x000fe20000000000 */
[----:B------:R-:W-:Y:S01]  /*3270*/  SEL R8, R8, RZ, P0 ;  /* 0x000000ff08087207 */ /* 0x000fe20000000000 */
[----:B------:R-:W-:-:S03]  /*3280*/  VIADD R11, R11, 0x1 ;  /* 0x000000010b0b7836 */ /* 0x000fc60000000000 */
[----:B------:R-:W1:Y:S01]  /*3290*/  LDS.128 R4, [R4+0x140] ;  /* 0x0001400004047984 */ /* 0x000e620000000c00 */
[----:B------:R-:W-:Y:S02]  /*32a0*/  PRMT R2, RZ, 0x654, R2 ;  /* 0x00000654ff027816 */ /* 0x000fe40000000002 */
[C---:B------:R-:W-:Y:S01]  /*32b0*/  ISETP.NE.AND P1, PT, R11.reuse, 0x2, PT ;  /* 0x000000020b00780c */ /* 0x040fe20003f25270 */
[----:B------:R-:W-:Y:S01]  /*32c0*/  @!PT LDS RZ, [RZ] ;  /* 0x00000000fffff984 */ /* 0x000fe20000000800 */
[----:B------:R-:W-:Y:S01]  /*32d0*/  @!PT LDS RZ, [RZ] ;  /* 0x00000000fffff984 */ /* 0x000fe20000000800 */
[----:B------:R-:W-:Y:S01]  /*32e0*/  @!PT LDS RZ, [RZ] ;  /* 0x00000000fffff984 */ /* 0x000fe20000000800 */
[----:B------:R-:W-:Y:S01]  /*32f0*/  @!PT LDS RZ, [RZ] ;  /* 0x00000000fffff984 */ /* 0x000fe20000000800 */
[----:B------:R2:W-:Y:S06]  /*3300*/  MEMBAR.ALL.CTA ;  /* 0x0000000000007992 */ /* 0x0005ec0000008000 */
[----:B--2---:R-:W2:Y:S01]  /*3310*/  FENCE.VIEW.ASYNC.S ;  /* 0x00000000000073c6 */ /* 0x004ea20000000000 */
[----:B------:R-:W-:Y:S01]  /*3320*/  SEL R11, R11, RZ, P1 ;  /* 0x000000ff0b0b7207 */ /* 0x000fe20000800000 */
[----:B--2---:R2:W-:Y:S01]  /*3330*/  SYNCS.ARRIVE.TRANS64.RED.A1T0 RZ, [R2+URZ], RZ ;  /* 0x000000ff02ff79a7 */ /* 0x0045e200081004ff */
[----:B-1----:R-:W-:-:S02]  /*3340*/  LOP3.LUT P3, RZ, R6, 0x1, RZ, 0xc0, !PT ;  /* 0x0000000106ff7812 */ /* 0x002fc4000786c0ff */
[----:B------:R-:W-:-:S04]  /*3350*/  SEL R4, RZ, 0x1, P1 ;  /* 0x00000001ff047807 */ /* 0x000fc80000800000 */
[----:B------:R-:W-:Y:S02]  /*3360*/  LOP3.LUT R10, R10, R4, RZ, 0x3c, !PT ;  /* 0x000000040a0a7212 */ /* 0x000fe400078e3cff */
[----:B--2---:R-:W-:-:S04]  /*3370*/  SEL R2, RZ, 0x1, P0 ;  /* 0x00000001ff027807 */ /* 0x004fc80000000000 */
[----:B------:R-:W-:Y:S01]  /*3380*/  LOP3.LUT R9, R9, R2, RZ, 0x3c, !PT ;  /* 0x0000000209097212 */ /* 0x000fe200078e3cff */
[----:B------:R-:W-:Y:S06]  /*3390*/  @P3 BRA `(.L_x_53) ;  /* 0xfffffffc002c3947 */ /* 0x000fec000383ffff */
[----:B------:R-:W-:Y:S01]  /*33a0*/  ULEA UR4, UR5, UR6, 0x3 ;  /* 0x0000000605047291 */ /* 0x000fe2000f8e18ff */
[----:B------:R-:W-:-:S08]  /*33b0*/  SHF.L.U32 R2, R12, 0x1f, RZ ;  /* 0x0000001f0c027819 */ /* 0x000fd000000006ff */
[----:B------:R-:W1:Y:S02]  /*33c0*/  SYNCS.PHASECHK.TRANS64 P0, [UR4+0xc0], R2 ;  /* 0x0000c002ff0075a7 */ /* 0x000e640008001004 */
[----:B-1----:R-:W-:Y:S05]  /*33d0*/  @P0 BRA `(.L_x_54) ;  /* 0x0000000000080947 */ /* 0x002fea0003800000 */
[----:B------:R-:W1:Y:S02]  /*33e0*/  SYNCS.PHASECHK.TRANS64.TRYWAIT P0, [UR4+0xc0], R2 ;  /* 0x0000c002ff0075a7 */ /* 0x000e640008001104 */
[----:B-1----:R-:W-:Y:S05]  /*33f0*/  @!P0 BRA `(.L_x_55) ;  /* 0x00000060008c8947 */ /* 0x002fea0003800000 */
.L_x_54:
[----:B------:R-:W-:-:S04]  /*3400*/  UIADD3 UR7, UPT, UPT, UR5, 0x1, URZ ;  /* 0x0000000105077890 */ /* 0x000fc8000fffe0ff */
[----:B------:R-:W-:-:S04]  /*3410*/  UISETP.NE.AND UP0, UPT, UR7, 0x2, UPT ;  /* 0x000000020700788c */ /* 0x000fc8000bf05270 */
[----:B------:R-:W-:Y:S02]  /*3420*/  USEL UR8, URZ, 0x1, UP0 ;  /* 0x00000001ff087887 */ /* 0x000fe40008000000 */
[----:B------:R-:W-:-:S04]  /*3430*/  USEL UR7, UR7, URZ, UP0 ;  /* 0x000000ff07077287 */ /* 0x000fc80008000000 */
[----:B------:R-:W-:Y:S01]  /*3440*/  ULEA UR7, UR7, UR6, 0x3 ;  /* 0x0000000607077291 */ /* 0x000fe2000f8e18ff */
[----:B-1----:R-:W-:-:S04]  /*3450*/  LOP3.LUT R2, R12, UR8, RZ, 0x3c, !PT ;  /* 0x000000080c027c12 */ /* 0x002fc8000f8e3cff */
[----:B------:R-:W-:-:S04]  /*3460*/  SHF.L.U32 R0, R2, 0x1f, RZ ;  /* 0x0000001f02007819 */ /* 0x000fc800000006ff */
[----:B------:R-:W1:Y:S02]  /*3470*/  SYNCS.PHASECHK.TRANS64 P0, [UR7+0xc0], R0 ;  /* 0x0000c000ff0075a7 */ /* 0x000e640008001007 */
[----:B-1----:R-:W-:Y:S05]  /*3480*/  @P0 EXIT ;  /* 0x000000000000094d */ /* 0x002fea0003800000 */
[----:B------:R-:W-:Y:S02]  /*3490*/  SHF.L.U32 R2, R2, 0x1f, RZ ;  /* 0x0000001f02027819 */ /* 0x000fe400000006ff */
[----:B------:R-:W-:-:S07]  /*34a0*/  MOV R0, UR7 ;  /* 0x0000000700007c02 */ /* 0x000fce0008000f00 */
.L_x_56:
[----:B-1----:R1:W2:Y:S02]  /*34b0*/  SYNCS.PHASECHK.TRANS64.TRYWAIT P0, [R0+URZ+0xc0], R2 ;  /* 0x0000c002000075a7 */ /* 0x0022a400080011ff */
[----:B--2---:R-:W-:Y:S05]  /*34c0*/  @!P0 NANOSLEEP.SYNCS 0x989680 ;  /* 0x009896800000895d */ /* 0x004fea0003900000 */
[----:B------:R-:W2:Y:S02]  /*34d0*/  @!P0 SYNCS.PHASECHK.TRANS64 P0, [R0+URZ+0xc0], R2 ;  /* 0x0000c002000085a7 */ /* 0x000ea400080010ff */
[----:B--2---:R-:W-:Y:S05]  /*34e0*/  @P0 EXIT ;  /* 0x000000000000094d */ /* 0x004fea0003800000 */
[----:B------:R-:W-:Y:S05]  /*34f0*/  BRA `(.L_x_56) ;  /* 0xfffffffc00ec7947 */ /* 0x000fea000383ffff */
.L_x_49:
[----:B------:R-:W-:Y:S05]  /*3500*/  BRA.U UP4, `(.L_x_57) ;  /* 0x0000001104d87547 */ /* 0x000fea000b800000 */
[----:B------:R-:W-:Y:S01]  /*3510*/  UMOV UR4, 0x40 ;  /* 0x0000004000047882 */ /* 0x000fe20000000000 */
[----:B------:R-:W-:Y:S01]  /*3520*/  NOP ;  /* 0x0000000000007918 */ /* 0x000fe20000000000 */
[----:B------:R-:W-:Y:S01]  /*3530*/  ULEA UR5, UR47, UR4, 0x18 ;  /* 0x000000042f057291 */ /* 0x000fe2000f8ec0ff */
[----:B------:R-:W-:Y:S02]  /*3540*/  UMOV UR6, 0x400 ;  /* 0x0000040000067882 */ /* 0x000fe40000000000 */
[----:B------:R-:W-:-:S06]  /*3550*/  ULEA UR6, UR47, UR6, 0x18 ;  /* 0x000000062f067291 */ /* 0x000fcc000f8ec0ff */
[----:B------:R-:W1:Y:S02]  /*3560*/  LDS.U8 R0, [UR5+0x1c] ;  /* 0x00001c05ff007984 */ /* 0x000e640008000000 */
[----:B-1----:R-:W-:-:S13]  /*3570*/  ISETP.NE.AND P0, PT, R0, RZ, PT ;  /* 0x000000ff0000720c */ /* 0x002fda0003f05270 */
[----:B------:R-:W-:Y:S05]  /*3580*/  @P0 BRA `(.L_x_58) ;  /* 0x0000000400080947 */ /* 0x000fea0003800000 */
[----:B------:R-:W-:Y:S02]  /*3590*/  UISETP.NE.U32.AND UP1, UPT, UR48, 0x1, UPT ;  /* 0x000000013000788c */ /* 0x000fe4000bf25070 */
[----:B------:R-:W-:-:S07]  /*35a0*/  UIADD3 UR7, UPT, UPT, UR5, 0x8, URZ ;  /* 0x0000000805077890 */ /* 0x000fce000fffe0ff */
[----:B------:R-:W-:Y:S05]  /*35b0*/  BRA.U !UP1, `(.L_x_59) ;  /* 0x00000001099c7547 */ /* 0x000fea000b800000 */
[----:B------:R-:W-:Y:S01]  /*35c0*/  ELECT P0, URZ, PT ;  /* 0x0000000000ff782f */ /* 0x000fe20003800000 */
[----:B------:R-:W-:-:S12]  /*35d0*/  BSSY B0, `(.L_x_59) ;  /* 0x0000025000007945 */ /* 0x000fd80003800000 */
[----:B------:R-:W-:Y:S05]  /*35e0*/  @!P0 BRA `(.L_x_60) ;  /* 0x00000000008c8947 */ /* 0x000fea0003800000 */
[----:B------:R-:W-:-:S05]  /*35f0*/  UMOV UR4, 0x10 ;  /* 0x0000001000047882 */ /* 0x000fca0000000000 */
[----:B------:R-:W-:Y:S04]  /*3600*/  DEPBAR.LE SB1, 0x36 ;  /* 0x00009d800000791a */ /* 0x000fe80000000000 */
[----:B------:R-:W1:Y:S02]  /*3610*/  UTCATOMSWS.2CTA.FIND_AND_SET.ALIGN UP0, UR4, UR4 ;  /* 0x00000004000475e3 */ /* 0x000e640008200800 */
[----:B-1----:R-:W-:Y:S01]  /*3620*/  MOV R10, UR4 ;  /* 0x00000004000a7c02 */ /* 0x002fe20008000f00 */
[----:B------:R-:W-:Y:S06]  /*3630*/  BRA.U UP0, `(.L_x_61) ;  /* 0x0000000100187547 */ /* 0x000fec000b800000 */
.L_x_62:
[----:B------:R-:W-:Y:S05]  /*3640*/  NANOSLEEP 0x64 ;  /* 0x000000640000795d */ /* 0x000fea0003800000 */
[----:B------:R-:W-:-:S05]  /*3650*/  UMOV UR4, 0x10 ;  /* 0x0000001000047882 */ /* 0x000fca0000000000 */
[----:B------:R-:W-:Y:S04]  /*3660*/  DEPBAR.LE SB1, 0x36 ;  /* 0x00009d800000791a */ /* 0x000fe80000000000 */
[----:B------:R-:W1:Y:S02]  /*3670*/  UTCATOMSWS.2CTA.FIND_AND_SET.ALIGN UP0, UR4, UR4 ;  /* 0x00000004000475e3 */ /* 0x000e640008200800 */
[----:B-1----:R-:W-:Y:S01]  /*3680*/  MOV R10, UR4 ;  /* 0x00000004000a7c02 */ /* 0x002fe20008000f00 */
[----:B------:R-:W-:Y:S05]  /*3690*/  BRA.U !UP0, `(.L_x_62) ;  /* 0xfffffffd08e87547 */ /* 0x000fea000b83ffff */
.L_x_61:
[----:B------:R-:W1:Y:S01]  /*36a0*/  LDS R6, [UR5+0x10] ;  /* 0x00001005ff067984 */ /* 0x000e620008000800 */
[----:B------:R-:W-:Y:S01]  /*36b0*/  IMAD.U32 R0, RZ, RZ, UR6 ;  /* 0x00000006ff007e24 */ /* 0x000fe2000f8e00ff */
[----:B------:R-:W-:-:S03]  /*36c0*/  MOV R4, UR49 ;  /* 0x0000003100047c02 */ /* 0x000fc60008000f00 */
[----:B------:R-:W-:Y:S01]  /*36d0*/  VIADD R0, R0, 0x160 ;  /* 0x0000016000007836 */ /* 0x000fe20000000000 */
[----:B-1----:R-:W-:-:S04]  /*36e0*/  SHF.L.U32 R6, R6, 0x1f, RZ ;  /* 0x0000001f06067819 */ /* 0x002fc800000006ff */
[----:B------:R-:W1:Y:S02]  /*36f0*/  SYNCS.PHASECHK.TRANS64.TRYWAIT P0, [UR5+0x8], R6 ;  /* 0x00000806ff0075a7 */ /* 0x000e640008001105 */
[----:B-1----:R-:W-:Y:S05]  /*3700*/  @P0 BRA `(.L_x_63) ;  /* 0x0000000000080947 */ /* 0x002fea0003800000 */
[----:B------:R-:W1:Y:S02]  /*3710*/  SYNCS.PHASECHK.TRANS64.TRYWAIT P0, [UR5+0x8], R6 ;  /* 0x00000806ff0075a7 */ /* 0x000e640008001105 */
[----:B-1----:R-:W-:Y:S05]  /*3720*/  @!P0 BRA `(.L_x_64) ;  /* 0x0000005c00d88947 */ /* 0x002fea0003800000 */
.L_x_63:
[----:B------:R-:W-:Y:S01]  /*3730*/  PRMT R4, R4, 0x654, R0 ;  /* 0x0000065404047816 */ /* 0x000fe20000000000 */
[----:B------:R-:W-:Y:S01]  /*3740*/  HFMA2 R0, -RZ, RZ, 0, 5.9604644775390625e-08 ;  /* 0x00000001ff007431 */ /* 0x000fe200000001ff */
[----:B------:R-:W-:Y:S01]  /*3750*/  UPRMT UR4, UR49, 0x654, UR7 ;  /* 0x0000065431047896 */ /* 0x000fe20008000007 */
[----:B------:R-:W-:Y:S02]  /*3760*/  IMAD.MOV.U32 R8, RZ, RZ, 0xffff ;  /* 0x0000ffffff087424 */ /* 0x000fe400078e00ff */
[----:B-1----:R-:W-:Y:S02]  /*3770*/  IMAD.MOV.U32 R6, RZ, RZ, 0x4 ;  /* 0x00000004ff067424 */ /* 0x002fe400078e00ff */
[----:B------:R-:W-:Y:S01]  /*3780*/  IMAD.SHL.U32 R9, R10, 0x20, RZ ;  /* 0x000000200a097824 */ /* 0x000fe200078e00ff */
[----:B------:R-:W-:Y:S02]  /*3790*/  MOV R5, UR4 ;  /* 0x0000000400057c02 */ /* 0x000fe40008000f00 */
[-C--:B------:R-:W-:Y:S01]  /*37a0*/  SHF.L.U32 R8, R8, R10.reuse, RZ ;  /* 0x0000000a08087219 */ /* 0x080fe200000006ff */
[----:B------:R1:W-:Y:S01]  /*37b0*/  SYNCS.ARRIVE.TRANS64.RED RZ, [UR4], R6 ;  /* 0x00000006ffff79a7 */ /* 0x0003e20008000404 */
[----:B------:R-:W-:Y:S01]  /*37c0*/  SHF.L.U32 R7, R0, R10, RZ ;  /* 0x0000000a00077219 */ /* 0x000fe200000006ff */
[----:B------:R1:W-:Y:S04]  /*37d0*/  STS [UR6+0x160], R9 ;  /* 0x00016009ff007988 */ /* 0x0003e80008000806 */
[----:B------:R1:W-:Y:S04]  /*37e0*/  STAS [R4.64], R10 ;  /* 0x0000000a04007dbd */ /* 0x0003e8000c0008ff */
[----:B------:R1:W-:Y:S04]  /*37f0*/  ATOMS.OR RZ, [UR5+0x14], R8 ;  /* 0x00001408ffff798c */ /* 0x0003e8000b000005 */
[----:B------:R1:W-:Y:S04]  /*3800*/  ATOMS.OR RZ, [UR5+0x18], R7 ;  /* 0x00001807ffff798c */ /* 0x0003e8000b000005 */
[----:B------:R1:W-:Y:S02]  /*3810*/  ATOMS.XOR RZ, [UR5+0x10], R0 ;  /* 0x00001000ffff798c */ /* 0x0003e4000b800005 */
.L_x_60:
[----:B------:R-:W-:Y:S05]  /*3820*/  BSYNC B0 ;  /* 0x0000000000007941 */ /* 0x000fea0003800000 */
.L_x_59:
[----:B------:R-:W-:Y:S05]  /*3830*/  BRA.U UP1, `(.L_x_65) ;  /* 0x00000001016c7547 */ /* 0x000fea000b800000 */
[----:B------:R-:W-:-:S03]  /*3840*/  UMOV UR4, 0xffffffff ;  /* 0xffffffff00047882 */ /* 0x000fc60000000000 */
[----:B------:R-:W-:Y:S05]  /*3850*/  BRA.DIV UR4, `(.L_x_66) ;  /* 0x0000005e04a47947 */ /* 0x000fea000b800000 */
[----:B------:R-:W-:-:S13]  /*3860*/  ELECT P6, URZ, PT ;  /* 0x0000000000ff782f */ /* 0x000fda00038c0000 */
.L_x_172:
[----:B------:R-:W-:Y:S05]  /*3870*/  @!P6 BRA `(.L_x_65) ;  /* 0x00000000005ce947 */ /* 0x000fea0003800000 */
[----:B-1----:R-:W1:Y:S02]  /*3880*/  LDS R4, [UR5+0x10] ;  /* 0x00001005ff047984 */ /* 0x002e640008000800 */
[----:B-1----:R-:W-:-:S04]  /*3890*/  SHF.L.U32 R4, R4, 0x1f, RZ ;  /* 0x0000001f04047819 */ /* 0x002fc800000006ff */
[----:B------:R-:W1:Y:S02]  /*38a0*/  SYNCS.PHASECHK.TRANS64.TRYWAIT P0, [UR5+0x8], R4 ;  /* 0x00000804ff0075a7 */ /* 0x000e640008001105 */
[----:B-1----:R-:W-:Y:S05]  /*38b0*/  @P0 BRA `(.L_x_67) ;  /* 0x0000000000080947 */ /* 0x002fea0003800000 */
[----:B------:R-:W1:Y:S02]  /*38c0*/  SYNCS.PHASECHK.TRANS64.TRYWAIT P0, [UR5+0x8], R4 ;  /* 0x00000804ff0075a7 */ /* 0x000e640008001105 */
[----:B-1----:R-:W-:Y:S05]  /*38d0*/  @!P0 BRA `(.L_x_68) ;  /* 0x0000005c00a48947 */ /* 0x002fea0003800000 */
.L_x_67:
[----:B------:R-:W2:Y:S01]  /*38e0*/  LDS R6, [UR6+0x160] ;  /* 0x00016006ff067984 */ /* 0x000ea20008000800 */
[----:B-1----:R-:W-:Y:S02]  /*38f0*/  HFMA2 R0, -RZ, RZ, 0, 5.9604644775390625e-08 ;  /* 0x00000001ff007431 */ /* 0x002fe400000001ff */
[----:B------:R-:W-:Y:S01]  /*3900*/  IMAD.MOV.U32 R4, RZ, RZ, 0xffff ;  /* 0x0000ffffff047424 */ /* 0x000fe200078e00ff */
[----:B------:R-:W-:Y:S01]  /*3910*/  UPRMT UR4, UR49, 0x654, UR7 ;  /* 0x0000065431047896 */ /* 0x000fe20008000007 */
[----:B--2---:R-:W-:-:S03]  /*3920*/  IMAD.SHL.U32 R5, R6, 0x20, RZ ;  /* 0x0000002006057824 */ /* 0x004fc600078e00ff */
[-C--:B------:R-:W-:Y:S02]  /*3930*/  SHF.L.U32 R4, R4, R6.reuse, RZ ;  /* 0x0000000604047219 */ /* 0x080fe400000006ff */
[----:B------:R-:W-:Y:S01]  /*3940*/  SHF.L.U32 R6, R0, R6, RZ ;  /* 0x0000000600067219 */ /* 0x000fe200000006ff */
[----:B------:R2:W-:Y:S04]  /*3950*/  STS [UR6+0x160], R5 ;  /* 0x00016005ff007988 */ /* 0x0005e80008000806 */
[----:B------:R2:W-:Y:S04]  /*3960*/  ATOMS.OR RZ, [UR5+0x14], R4 ;  /* 0x00001404ffff798c */ /* 0x0005e8000b000005 */
[----:B------:R2:W-:Y:S01]  /*3970*/  ATOMS.OR RZ, [UR5+0x18], R6 ;  /* 0x00001806ffff798c */ /* 0x0005e2000b000005 */
[----:B------:R-:W-:Y:S03]  /*3980*/  SYNCS.ARRIVE.TRANS64.RED.A1T0 RZ, [UR4], RZ ;  /* 0x000000ffffff79a7 */ /* 0x000fe60008100404 */
[----:B------:R2:W-:Y:S01]  /*3990*/  ATOMS.XOR RZ, [UR5+0x10], R0 ;  /* 0x00001000ffff798c */ /* 0x0005e2000b800005 */
[----:B------:R-:W-:Y:S05]  /*39a0*/  BRA `(.L_x_65) ;  /* 0x0000000000107947 */ /* 0x000fea0003800000 */
.L_x_58:
[----:B------:R-:W-:Y:S02]  /*39b0*/  MOV R0, 0xffffffff ;  /* 0xffffffff00007802 */ /* 0x000fe40000000f00 */
[----:B------:R-:W-:-:S03]  /*39c0*/  MOV R4, 0x39f0 ;  /* 0x000039f000047802 */ /* 0x000fc60000000f00 */
[----:B------:R1:W-:Y:S04]  /*39d0*/  STS [UR6+0x160], R0 ;  /* 0x00016000ff007988 */ /* 0x0003e80008000806 */
[----:B-1---5:R-:W-:Y:S05]  /*39e0*/  CALL.REL.NOINC `($__internal_1_$__cuda_sm10x_tcgen05_guardrail_trap_phase_invalid_during_alloc) ;  /* 0x0000006400787944 */ /* 0x022fea0003c00000 */
.L_x_65:
[----:B------:R-:W-:Y:S05]  /*39f0*/  WARPSYNC.ALL ;  /* 0x0000000000007948 */ /* 0x000fea0003800000 */
[----:B------:R-:W3:Y:S01]  /*3a00*/  S2UR UR4, SR_CgaCtaId ;  /* 0x00000000000479c3 */ /* 0x000ee20000008800 */
[----:B------:R-:W-:Y:S01]  /*3a10*/  UMOV UR26, 0x400 ;  /* 0x00000400001a7882 */ /* 0x000fe20000000000 */
[----:B------:R-:W-:-:S06]  /*3a20*/  NOP ;  /* 0x0000000000007918 */ /* 0x000fcc0000000000 */
[----:B------:R-:W-:Y:S06]  /*3a30*/  BAR.ARV 0x6, 0xa0 ;  /* 0x0182800000007b1d */ /* 0x000fec0000002000 */
[----:B------:R-:W4:Y:S01]  /*3a40*/  LDCU UR6, c[0x0][0x38c] ;  /* 0x00007180ff0677ac */ /* 0x000f220008000800 */
[----:B------:R-:W-:Y:S01]  /*3a50*/  LOP3.LUT R3, R3, 0xffff, RZ, 0xc0, !PT ;  /* 0x0000ffff03037812 */ /* 0x000fe200078ec0ff */
[----:B-1----:R-:W-:Y:S01]  /*3a60*/  IMAD.MOV.U32 R9, RZ, RZ, 0x1 ;  /* 0x00000001ff097424 */ /* 0x002fe200078e00ff */
[----:B------:R-:W-:Y:S01]  /*3a70*/  LOP3.LUT R2, R2, 0xffff, RZ, 0xc0, !PT ;  /* 0x0000ffff02027812 */ /* 0x000fe200078ec0ff */
[----:B------:R-:W-:Y:S01]  /*3a80*/  IMAD.MOV.U32 R8, RZ, RZ, RZ ;  /* 0x000000ffff087224 */ /* 0x000fe200078e00ff */
[----:B------:R-:W-:Y:S01]  /*3a90*/  R2UR UR28, R3 ;  /* 0x00000000031c72ca */ /* 0x000fe200000e0000 */
[----:B------:R-:W-:Y:S01]  /*3aa0*/  UMOV UR32, URZ ;  /* 0x000000ff00207c82 */ /* 0x000fe20008000000 */
[----:B------:R-:W-:-:S02]  /*3ab0*/  R2UR UR42, R2 ;  /* 0x00000000022a72ca */ /* 0x000fc400000e0000 */
[----:B------:R-:W-:Y:S01]  /*3ac0*/  CS2R R2, SRZ ;  /* 0x0000000000027805 */ /* 0x000fe2000001ff00 */
[----:B------:R-:W-:Y:S01]  /*3ad0*/  UMOV UR23, URZ ;  /* 0x000000ff00177c82 */ /* 0x000fe20008000000 */
[----:B---3--:R-:W-:Y:S01]  /*3ae0*/  ULEA UR26, UR4, UR26, 0x18 ;  /* 0x0000001a041a7291 */ /* 0x008fe2000f8ec0ff */
[----:B------:R-:W-:Y:S01]  /*3af0*/  UMOV UR22, URZ ;  /* 0x000000ff00167c82 */ /* 0x000fe20008000000 */
[----:B------:R-:W-:Y:S02]  /*3b00*/  UISETP.NE.AND UP3, UPT, UR48, URZ, UPT ;  /* 0x000000ff3000728c */ /* 0x000fe4000bf65270 */
[----:B------:R-:W-:Y:S02]  /*3b10*/  UIADD3 UR5, UPT, UPT, UR26, 0x4300, URZ ;  /* 0x000043001a057890 */ /* 0x000fe4000fffe0ff */
[----:B------:R-:W-:-:S03]  /*3b20*/  UIADD3 UR4, UPT, UPT, UR26, 0x10300, URZ ;  /* 0x000103001a047890 */ /* 0x000fc6000fffe0ff */
[----:B--2---:R-:W1:Y:S01]  /*3b30*/  LDS R0, [UR26+0x160] ;  /* 0x0001601aff007984 */ /* 0x004e620008000800 */
[----:B----4-:R-:W-:Y:S02]  /*3b40*/  UIADD3 UR6, UPT, UPT, UR6, 0x3f, URZ ;  /* 0x0000003f06067890 */ /* 0x010fe4000fffe0ff */
[----:B------:R-:W-:Y:S02]  /*3b50*/  USHF.R.U32.HI UR5, URZ, 0x4, UR5 ;  /* 0x00000004ff057899 */ /* 0x000fe40008011605 */
[----:B------:R-:W-:Y:S02]  /*3b60*/  USHF.R.S32.HI UR33, URZ, 0x1f, UR6 ;  /* 0x0000001fff217899 */ /* 0x000fe40008011406 */
[----:B------:R-:W-:Y:S02]  /*3b70*/  USHF.R.U32.HI UR4, URZ, 0x4, UR4 ;  /* 0x00000004ff047899 */ /* 0x000fe40008011604 */
[----:B------:R-:W-:Y:S02]  /*3b80*/  ULEA.HI UR33, UR33, UR6, URZ, 0x6 ;  /* 0x0000000621217291 */ /* 0x000fe4000f8f30ff */
[----:B------:R-:W-:-:S02]  /*3b90*/  ULOP3.LUT UR5, UR5, 0x3fff, URZ, 0xc0, !UPT ;  /* 0x00003fff05057892 */ /* 0x000fc4000f8ec0ff */
[----:B------:R-:W-:Y:S02]  /*3ba0*/  USHF.R.S32.HI UR33, URZ, 0x6, UR33 ;  /* 0x00000006ff217899 */ /* 0x000fe40008011421 */
[----:B------:R-:W-:Y:S02]  /*3bb0*/  ULOP3.LUT UR30, UR4, 0x3fff, URZ, 0xc0, !UPT ;  /* 0x00003fff041e7892 */ /* 0x000fe4000f8ec0ff */
[----:B------:R-:W-:Y:S01]  /*3bc0*/  UISETP.LT.AND UP0, UPT, UR33, 0x1, UPT ;  /* 0x000000012100788c */ /* 0x000fe2000bf01270 */
[----:B------:R-:W-:Y:S01]  /*3bd0*/  UMOV UR40, 0x0 ;  /* 0x0000000000287882 */ /* 0x000fe20000000000 */
[----:B------:R-:W-:Y:S01]  /*3be0*/  UMOV UR41, 0x8200010 ;  /* 0x0820001000297882 */ /* 0x000fe20000000000 */
[----:B------:R-:W-:Y:S02]  /*3bf0*/  ULOP3.LUT UR29, UR5, 0x10000, URZ, 0xfc, !UPT ;  /* 0x00010000051d7892 */ /* 0x000fe4000f8efcff */
[----:B------:R-:W-:Y:S02]  /*3c00*/  ULOP3.LUT UR30, UR30, 0x10000, URZ, 0xfc, !UPT ;  /* 0x000100001e1e7892 */ /* 0x000fe4000f8efcff */
[----:B------:R-:W-:Y:S01]  /*3c10*/  USEL UR43, UR33, 0x1, !UP0 ;  /* 0x00000001212b7887 */ /* 0x000fe2000c000000 */
[----:B------:R-:W-:Y:S01]  /*3c20*/  UMOV UR38, 0x0 ;  /* 0x0000000000267882 */ /* 0x000fe20000000000 */
[----:B------:R-:W-:Y:S01]  /*3c30*/  UMOV UR39, 0x8200010 ;  /* 0x0820001000277882 */ /* 0x000fe20000000000 */
[----:B------:R-:W-:Y:S01]  /*3c40*/  UMOV UR36, 0x0 ;  /* 0x0000000000247882 */ /* 0x000fe20000000000 */
[----:B------:R-:W-:Y:S01]  /*3c50*/  UMOV UR37, 0x8200010 ;  /* 0x0820001000257882 */ /* 0x000fe20000000000 */
[----:B------:R-:W-:Y:S01]  /*3c60*/  UMOV UR34, 0x0 ;  /* 0x0000000000227882 */ /* 0x000fe20000000000 */
[----:B------:R-:W-:Y:S01]  /*3c70*/  UMOV UR35, 0x8200010 ;  /* 0x0820001000237882 */ /* 0x000fe20000000000 */
[----:B-1----:R-:W-:-:S15]  /*3c80*/  R2UR UR44, R0 ;  /* 0x00000000002c72ca */ /* 0x002fde00000e0000 */
.L_x_76:
[C---:B------:R-:W-:Y:S02]  /*3c90*/  LEA R0, R8.reuse, UR26, 0x3 ;  /* 0x0000001a08007c11 */ /* 0x040fe4000f8e18ff */
[----:B------:R-:W-:Y:S02]  /*3ca0*/  SHF.L.U32 R4, R3, 0x1f, RZ ;  /* 0x0000001f03047819 */ /* 0x000fe400000006ff */
[----:B------:R-:W-:Y:S02]  /*3cb0*/  LEA R5, R8, UR26, 0x4 ;  /* 0x0000001a08057c11 */ /* 0x000fe4000f8e20ff */
[----:B------:R-:W1:Y:S02]  /*3cc0*/  SYNCS.PHASECHK.TRANS64.TRYWAIT P0, [R0+URZ+0xb0], R4 ;  /* 0x0000b004000075a7 */ /* 0x000e6400080011ff */
[----:B-1-3--:R-:W-:Y:S05]  /*3cd0*/  @!P0 BRA `(.L_x_69) ;  /* 0x0000005800bc8947 */ /* 0x00afea0003800000 */
.L_x_173:
[----:B-1----:R-:W1:Y:S01]  /*3ce0*/  LDS.128 R4, [R5+0x140] ;  /* 0x0001400005047984 */ /* 0x002e620000000c00 */
[----:B------:R-:W-:Y:S02]  /*3cf0*/  VIADD R0, R0, 0xc0 ;  /* 0x000000c000007836 */ /* 0x000fe40000000000 */
[----:B------:R-:W-:Y:S01]  /*3d00*/  VIADD R8, R8, 0x1 ;  /* 0x0000000108087836 */ /* 0x000fe20000000000 */
[----:B------:R-:W-:Y:S01]  /*3d10*/  @!PT LDS RZ, [RZ] ;  /* 0x00000000fffff984 */ /* 0x000fe20000000800 */
[----:B------:R-:W-:Y:S01]  /*3d20*/  @!PT LDS RZ, [RZ] ;  /* 0x00000000fffff984 */ /* 0x000fe20000000800 */
[----:B------:R-:W-:Y:S01]  /*3d30*/  @!PT LDS RZ, [RZ] ;  /* 0x00000000fffff984 */ /* 0x000fe20000000800 */
[----:B------:R-:W-:Y:S01]  /*3d40*/  @!PT LDS RZ, [RZ] ;  /* 0x00000000fffff984 */ /* 0x000fe20000000800 */
[----:B------:R2:W-:Y:S06]  /*3d50*/  MEMBAR.ALL.CTA ;  /* 0x0000000000007992 */ /* 0x0005ec0000008000 */
[----:B--2---:R-:W2:Y:S01]  /*3d60*/  FENCE.VIEW.ASYNC.S ;  /* 0x00000000000073c6 */ /* 0x004ea20000000000 */
[----:B------:R-:W-:-:S04]  /*3d70*/  PRMT R0, RZ, 0x654, R0 ;  /* 0x00000654ff007816 */ /* 0x000fc80000000000 */
[----:B--2---:R2:W-:Y:S01]  /*3d80*/  SYNCS.ARRIVE.TRANS64.RED.A1T0 RZ, [R0+URZ], RZ ;  /* 0x000000ff00ff79a7 */ /* 0x0045e200081004ff */
[----:B-1----:R-:W-:Y:S01]  /*3d90*/  LOP3.LUT P1, RZ, R6, 0x1, RZ, 0xc0, !PT ;  /* 0x0000000106ff7812 */ /* 0x002fe2000782c0ff */
[----:B--2---:R-:W-:-:S12]  /*3da0*/  BRA.U UP3, `(.L_x_70) ;  /* 0x0000000503087547 */ /* 0x004fd8000b800000 */
[----:B------:R-:W1:Y:S01]  /*3db0*/  LDCU UR4, c[0x0][0x38c] ;  /* 0x00007180ff0477ac */ /* 0x000e620008000800 */
[----:B------:R-:W-:Y:S02]  /*3dc0*/  PLOP3.LUT P2, PT, PT, PT, PT, 0x80, 0x8 ;  /* 0x000000000008781c */ /* 0x000fe40003f4f070 */
[----:B------:R-:W-:Y:S01]  /*3dd0*/  SHF.L.U32 R4, R9, 0x1f, RZ ;  /* 0x0000001f09047819 */ /* 0x000fe200000006ff */
[----:B------:R-:W-:Y:S02]  /*3de0*/  ULEA UR31, UR32, UR26, 0x3 ;  /* 0x0000001a201f7291 */ /* 0x000fe4000f8e18ff */
[----:B------:R-:W-:Y:S02]  /*3df0*/  ULEA UR11, UR32, UR44, 0x6 ;  /* 0x0000002c200b7291 */ /* 0x000fe4000f8e30ff */
[----:B-1----:R-:W-:-:S06]  /*3e00*/  UISETP.GE.AND UP0, UPT, UR4, 0x1, UPT ;  /* 0x000000010400788c */ /* 0x002fcc000bf06270 */
[----:B------:R-:W-:-:S05]  /*3e10*/  PLOP3.LUT P0, PT, PT, PT, UP0, 0x80, 0x8 ;  /* 0x000000000008781c */ /* 0x000fca0003f0f008 */
[----:B------:R-:W-:-:S08]  /*3e20*/  @UP0 ULEA UR4, UR23, UR26, 0x3 ;  /* 0x0000001a17040291 */ /* 0x000fd0000f8e18ff */
[----:B------:R-:W-:-:S04]  /*3e30*/  @P0 SHF.L.U32 R0, R2, 0x1f, RZ ;  /* 0x0000001f02000819 */ /* 0x000fc800000006ff */
[----:B------:R1:W2:Y:S01]  /*3e40*/  @P0 SYNCS.PHASECHK.TRANS64.TRYWAIT P2, [UR4], R0 ;  /* 0x00000000ff0005a7 */ /* 0x0002a20008041104 */
[----:B------:R-:W3:Y:S02]  /*3e50*/  SYNCS.PHASECHK.TRANS64.TRYWAIT P0, [UR31+0xf0], R4 ;  /* 0x0000f004ff0075a7 */ /* 0x000ee4000800111f */
[----:B-123--:R-:W-:Y:S05]  /*3e60*/  @!P0 BRA `(.L_x_71) ;  /* 0x00000058006c8947 */ /* 0x00efea0003800000 */
.L_x_175:
[----:B------:R-:W-:Y:S01]  /*3e70*/  UMOV UR27, UR22 ;  /* 0x00000016001b7c82 */ /* 0x000fe20008000000 */
[----:B------:R-:W-:Y:S05]  /*3e80*/  BRA.U !UP0, `(.L_x_72) ;  /* 0x0000000108c07547 */ /* 0x000fea000b800000 */
[----:B------:R-:W-:Y:S02]  /*3e90*/  UIADD3 UR27, UPT, UPT, UR43, UR22, URZ ;  /* 0x000000162b1b7290 */ /* 0x000fe4000fffe0ff */
[----:B------:R-:W-:Y:S01]  /*3ea0*/  UPLOP3.LUT UP2, UPT, UPT, UPT, UPT, 0x40, 0x4 ;  /* 0x000000000004789c */ /* 0x000fe20003f4e870 */
[----:B------:R-:W-:Y:S01]  /*3eb0*/  UMOV UR24, UR33 ;  /* 0x0000002100187c82 */ /* 0x000fe20008000000 */
[----:B------:R-:W-:-:S09]  /*3ec0*/  UMOV UR10, UR23 ;  /* 0x00000017000a7c82 */ /* 0x000fd20008000000 */
.L_x_75:
[----:B--2---:R-:W-:Y:S01]  /*3ed0*/  ULEA UR5, UR10, UR26, 0x3 ;  /* 0x0000001a0a057291 */ /* 0x004fe2000f8e18ff */
[----:B---3--:R-:W-:Y:S11]  /*3ee0*/  @P2 BRA `(.L_x_73) ;  /* 0x00000000000c2947 */ /* 0x008ff60003800000 */
[----:B-1----:R-:W-:Y:S04]  /*3ef0*/  SHF.L.U32 R4, R2, 0x1f, RZ ;  /* 0x0000001f02047819 */ /* 0x002fe800000006ff */
[----:B------:R-:W1:Y:S02]  /*3f00*/  SYNCS.PHASECHK.TRANS64.TRYWAIT P0, [UR5], R4 ;  /* 0x00000004ff0075a7 */ /* 0x000e640008001105 */
[----:B-1----:R-:W-:Y:S05]  /*3f10*/  @!P0 BRA `(.L_x_74) ;  /* 0x0000005800588947 */ /* 0x002fea0003800000 */
.L_x_73:
[----:B------:R-:W-:Y:S01]  /*3f20*/  UISETP.NE.AND UP0, UPT, UR24, 0x1, UPT ;  /* 0x000000011800788c */ /* 0x000fe2000bf05270 */
[----:B------:R-:W-:Y:S01]  /*3f30*/  PLOP3.LUT P2, PT, PT, PT, PT, 0x80, 0x8 ;  /* 0x000000000008781c */ /* 0x000fe20003f4f070 */
[----:B------:R-:W-:Y:S02]  /*3f40*/  UIADD3 UR4, UPT, UPT, UR10, 0x1, URZ ;  /* 0x000000010a047890 */ /* 0x000fe4000fffe0ff */
[----:B------:R-:W-:Y:S02]  /*3f50*/  UIADD3 UR25, UPT, UPT, UR5, 0x30, URZ ;  /* 0x0000003005197890 */ /* 0x000fe4000fffe0ff */
[----:B------:R-:W-:Y:S01]  /*3f60*/  UISETP.NE.AND UP1, UPT, UR4, 0x6, UPT ;  /* 0x000000060400788c */ /* 0x000fe2000bf25270 */
[----:B------:R-:W-:Y:S01]  /*3f70*/  PLOP3.LUT P0, PT, PT, PT, UP0, 0x80, 0x8 ;  /* 0x000000000008781c */ /* 0x000fe20003f0f008 */
[----:B------:R-:W-:Y:S02]  /*3f80*/  UIADD3 UR22, UPT, UPT, UR22, 0x1, URZ ;  /* 0x0000000116167890 */ /* 0x000fe4000fffe0ff */
[----:B------:R-:W-:Y:S02]  /*3f90*/  USEL UR6, URZ, 0x1, UP1 ;  /* 0x00000001ff067887 */ /* 0x000fe40008800000 */
[----:B------:R-:W-:Y:S02]  /*3fa0*/  USEL UR23, UR4, URZ, UP1 ;  /* 0x000000ff04177287 */ /* 0x000fe40008800000 */
[----:B------:R-:W-:Y:S02]  /*3fb0*/  UIADD3 UR24, UPT, UPT, UR24, -0x1, URZ ;  /* 0xffffffff18187890 */ /* 0x000fe4000fffe0ff */
[----:B------:R-:W-:Y:S01]  /*3fc0*/  @UP0 ULEA UR4, UR23, UR26, 0x3 ;  /* 0x0000001a17040291 */ /* 0x000fe2000f8e18ff */
[----:B------:R-:W-:Y:S01]  /*3fd0*/  LOP3.LUT R2, R2, UR6, RZ, 0x3c, !PT ;  /* 0x0000000602027c12 */ /* 0x000fe2000f8e3cff */
[----:B------:R-:W-:Y:S02]  /*3fe0*/  ULEA UR6, UR10, UR30, 0x9 ;  /* 0x0000001e0a067291 */ /* 0x000fe4000f8e48ff */
[----:B------:R-:W-:Y:S01]  /*3ff0*/  UISETP.NE.AND UP0, UPT, UR22, UR27, UPT ;  /* 0x0000001b1600728c */ /* 0x000fe2000bf05270 */
[----:B-1----:R-:W-:Y:S01]  /*4000*/  @P0 SHF.L.U32 R0, R2, 0x1f, RZ ;  /* 0x0000001f02000819 */ /* 0x002fe200000006ff */
[----:B------:R-:W-:Y:S02]  /*4010*/  UIADD3 UR20, UPT, UPT, UR6, 0x2, URZ ;  /* 0x0000000206147890 */ /* 0x000fe4000fffe0ff */
[----:B------:R-:W-:Y:S01]  /*4020*/  UIADD3 UR16, UPT, UPT, UR6, 0x4, URZ ;  /* 0x0000000406107890 */ /* 0x000fe2000fffe0ff */
[----:B------:R2:W3:Y:S01]  /*4030*/  @P0 SYNCS.PHASECHK.TRANS64.TRYWAIT P2, [UR4], R0 ;  /* 0x00000000ff0005a7 */ /* 0x0004e20008041104 */
[----:B------:R-:W-:Y:S02]  /*4040*/  ULEA UR4, UR10, UR29, 0x9 ;  /* 0x0000001d0a047291 */ /* 0x000fe4000f8e48ff */
[----:B------:R-:W-:Y:S02]  /*4050*/  UIADD3 UR12, UPT, UPT, UR6, 0x6, URZ ;  /* 0x00000006060c7890 */ /* 0x000fe4000fffe0ff */
[----:B------:R-:W-:Y:S02]  /*4060*/  UIADD3 UR18, UPT, UPT, UR4, 0x2, URZ ;  /* 0x0000000204127890 */ /* 0x000fe4000fffe0ff */
[----:B------:R-:W-:Y:S02]  /*4070*/  UIADD3 UR14, UPT, UPT, UR4, 0x4, URZ ;  /* 0x00000004040e7890 */ /* 0x000fe4000fffe0ff */
[----:B------:R-:W-:Y:S01]  /*4080*/  UIADD3 UR8, UPT, UPT, UR4, 0x6, URZ ;  /* 0x0000000604087890 */ /* 0x000fe2000fffe0ff */
[----:B------:R-:W-:Y:S01]  /*4090*/  UMOV UR7, 0x40004040 ;  /* 0x4000404000077882 */ /* 0x000fe20000000000 */
[----:B------:R-:W-:Y:S01]  /*40a0*/  UMOV UR5, 0x40004040 ;  /* 0x4000404000057882 */ /* 0x000fe20000000000 */
[----:B------:R-:W-:Y:S01]  /*40b0*/  UMOV UR21, 0x40004040 ;  /* 0x4000404000157882 */ /* 0x000fe20000000000 */
[----:B------:R2:W-:Y:S01]  /*40c0*/  UTCHMMA.2CTA gdesc[UR4], gdesc[UR6], tmem[UR11], tmem[UR40], idesc[UR41], UP2 ;  /* 0x00ff2806040075ea */ /* 0x0005e2000920000b */
[----:B------:R-:W-:Y:S01]  /*40d0*/  UPLOP3.LUT UP2, UPT, UPT, UPT, UPT, 0x80, 0x8 ;  /* 0x000000000008789c */ /* 0x000fe20003f4f070 */
[----:B------:R-:W-:Y:S01]  /*40e0*/  UMOV UR19, 0x40004040 ;  /* 0x4000404000137882 */ /* 0x000fe20000000000 */
[----:B------:R-:W-:Y:S01]  /*40f0*/  UMOV UR17, 0x40004040 ;  /* 0x4000404000117882 */ /* 0x000fe20000000000 */
[----:B------:R2:W-:Y:S01]  /*4100*/  UTCHMMA.2CTA gdesc[UR18], gdesc[UR20], tmem[UR11], tmem[UR38], idesc[UR39], UPT ;  /* 0x00ff2614120075ea */ /* 0x0005e2000ba0000b */
[----:B------:R-:W-:Y:S01]  /*4110*/  UMOV UR15, 0x40004040 ;  /* 0x40004040000f7882 */ /* 0x000fe20000000000 */
[----:B------:R-:W-:Y:S01]  /*4120*/  UMOV UR13, 0x40004040 ;  /* 0x40004040000d7882 */ /* 0x000fe20000000000 */
[----:B------:R-:W-:Y:S01]  /*4130*/  UMOV UR9, 0x40004040 ;  /* 0x4000404000097882 */ /* 0x000fe20000000000 */
[----:B------:R2:W-:Y:S01]  /*4140*/  UTCHMMA.2CTA gdesc[UR14], gdesc[UR16], tmem[UR11], tmem[UR36], idesc[UR37], UPT ;  /* 0x00ff24100e0075ea */ /* 0x0005e2000ba0000b */
[----:B------:R2:W-:Y:S01]  /*4150*/  UTCHMMA.2CTA gdesc[UR8], gdesc[UR12], tmem[UR11], tmem[UR34], idesc[UR35], UPT ;  /* 0x00ff220c080075ea */ /* 0x0005e2000ba0000b */
[----:B------:R2:W-:Y:S01]  /*4160*/  UTCBAR.2CTA.MULTICAST [UR25], URZ, UR28 ;  /* 0x000000ff190073e9 */ /* 0x0005e2000820081c */
[----:B------:R-:W-:Y:S01]  /*4170*/  UMOV UR10, UR23 ;  /* 0x00000017000a7c82 */ /* 0x000fe20008000000 */
[----:B------:R-:W-:Y:S05]  /*4180*/  BRA.U UP0, `(.L_x_75) ;  /* 0xfffffffd00507547 */ /* 0x000fea000b83ffff */
.L_x_72:
[----:B--2---:R-:W-:Y:S01]  /*4190*/  UIADD3 UR4, UPT, UPT, UR31, 0xd0, URZ ;  /* 0x000000d01f047890 */ /* 0x004fe2000fffe0ff */
[----:B------:R-:W-:-:S08]  /*41a0*/  UMOV UR22, UR27 ;  /* 0x0000001b00167c82 */ /* 0x000fd00008000000 */
[----:B------:R2:W-:Y:S01]  /*41b0*/  UTCBAR.2CTA.MULTICAST [UR4], URZ, UR42 ;  /* 0x000000ff040073e9 */ /* 0x0005e2000820082a */
[----:B------:R-:W-:Y:S02]  /*41c0*/  NOP ;  /* 0x0000000000007918 */ /* 0x000fe40000000000 */
.L_x_70:
[----:B--2---:R-:W-:Y:S01]  /*41d0*/  UIADD3 UR4, UPT, UPT, UR32, 0x1, URZ ;  /* 0x0000000120047890 */ /* 0x004fe2000fffe0ff */
[----:B------:R-:W-:-:S03]  /*41e0*/  ISETP.NE.AND P0, PT, R8, 0x2, PT ;  /* 0x000000020800780c */ /* 0x000fc60003f05270 */
[----:B------:R-:W-:Y:S01]  /*41f0*/  UISETP.NE.AND UP0, UPT, UR4, 0x4, UPT ;  /* 0x000000040400788c */ /* 0x000fe2000bf05270 */
[----:B-1----:R-:W-:Y:S02]  /*4200*/  SEL R0, RZ, 0x1, P0 ;  /* 0x00000001ff007807 */ /* 0x002fe40000000000 */
[----:B------:R-:W-:Y:S01]  /*4210*/  SEL R8, R8, RZ, P0 ;  /* 0x000000ff08087207 */ /* 0x000fe20000000000 */
[----:B------:R-:W-:Y:S01]  /*4220*/  USEL UR5, URZ, 0x1, UP0 ;  /* 0x00000001ff057887 */ /* 0x000fe20008000000 */
[----:B------:R-:W-:Y:S01]  /*4230*/  LOP3.LUT R3, R3, R0, RZ, 0x3c, !PT ;  /* 0x0000000003037212 */ /* 0x000fe200078e3cff */
[----:B------:R-:W-:-:S04]  /*4240*/  USEL UR32, UR4, URZ, UP0 ;  /* 0x000000ff04207287 */ /* 0x000fc80008000000 */
[----:B------:R-:W-:Y:S01]  /*4250*/  LOP3.LUT R9, R9, UR5, RZ, 0x3c, !PT ;  /* 0x0000000509097c12 */ /* 0x000fe2000f8e3cff */
[----:B------:R-:W-:Y:S07]  /*4260*/  @P1 BRA `(.L_x_76) ;  /* 0xfffffff800881947 */ /* 0x000fee000383ffff */
[----:B------:R-:W1:Y:S01]  /*4270*/  S2UR UR8, SR_CgaCtaId ;  /* 0x00000000000879c3 */ /* 0x000e620000008800 */
[----:B------:R-:W-:Y:S01]  /*4280*/  ELECT P0, URZ, PT ;  /* 0x0000000000ff782f */ /* 0x000fe20003800000 */
[----:B------:R-:W-:Y:S01]  /*4290*/  HFMA2 R0, -RZ, RZ, 0, 5.9604644775390625e-08 ;  /* 0x00000001ff007431 */ /* 0x000fe200000001ff */
[----:B------:R-:W-:-:S05]  /*42a0*/  UMOV UR4, 0x40 ;  /* 0x0000004000047882 */ /* 0x000fca0000000000 */
[----:B------:R-:W-:Y:S01]  /*42b0*/  UVIRTCOUNT.DEALLOC.SMPOOL 0x80 ;  /* 0x000000800000784c */ /* 0x000fe20000000000 */
[----:B------:R-:W-:Y:S02]  /*42c0*/  UISETP.NE.AND UP1, UPT, UR48, URZ, UPT ;  /* 0x000000ff3000728c */ /* 0x000fe4000bf25270 */
[----:B-1----:R-:W-:-:S09]  /*42d0*/  ULEA UR8, UR8, UR4, 0x18 ;  /* 0x0000000408087291 */ /* 0x002fd2000f8ec0ff */
[----:B------:R1:W-:Y:S01]  /*42e0*/  @P0 STS.U8 [UR8+0x1c], R0 ;  /* 0x00001c00ff000988 */ /* 0x0003e20008000008 */
[----:B------:R-:W-:Y:S05]  /*42f0*/  BRA.U UP1, `(.L_x_77) ;  /* 0x0000000101a07547 */ /* 0x000fea000b800000 */
[----:B------:R-:W-:Y:S01]  /*4300*/  UIADD3 UR7, UPT, UPT, UR26, 0xf0, URZ ;  /* 0x000000f01a077890 */ /* 0x000fe2000fffe0ff */
[----:B------:R-:W-:-:S03]  /*4310*/  SHF.L.U32 R2, R9, 0x1f, RZ ;  /* 0x0000001f09027819 */ /* 0x000fc600000006ff */
[----:B------:R-:W-:-:S09]  /*4320*/  ULEA UR4, UR32, UR7, 0x3 ;  /* 0x0000000720047291 */ /* 0x000fd2000f8e18ff */
[----:B------:R-:W2:Y:S02]  /*4330*/  SYNCS.PHASECHK.TRANS64.TRYWAIT P0, [UR4], R2 ;  /* 0x00000002ff0075a7 */ /* 0x000ea40008001104 */
[----:B--2---:R-:W-:Y:S05]  /*4340*/  @!P0 BRA `(.L_x_78) ;  /* 0x0000005400648947 */ /* 0x004fea0003800000 */
.L_x_178:
        /* <DEDUP_REMOVED lines=9> */
.L_x_180:
        /* <DEDUP_REMOVED lines=9> */
.L_x_182:
[----:B------:R-:W-:-:S04]  /*4470*/  UIADD3 UR4, UPT, UPT, UR4, 0x1, URZ ;  /* 0x0000000104047890 */ /* 0x000fc8000fffe0ff */
[----:B------:R-:W-:-:S04]  /*4480*/  UISETP.NE.AND UP0, UPT, UR4, 0x4, UPT ;  /* 0x000000040400788c */ /* 0x000fc8000bf05270 */
[----:B------:R-:W-:Y:S02]  /*4490*/  USEL UR5, URZ, 0x1, UP0 ;  /* 0x00000001ff057887 */ /* 0x000fe40008000000 */
[----:B------:R-:W-:-:S04]  /*44a0*/  USEL UR4, UR4, URZ, UP0 ;  /* 0x000000ff04047287 */ /* 0x000fc80008000000 */
[----:B------:R-:W-:Y:S01]  /*44b0*/  ULEA UR4, UR4, UR7, 0x3 ;  /* 0x0000000704047291 */ /* 0x000fe2000f8e18ff */
[----:B------:R-:W-:-:S04]  /*44c0*/  LOP3.LUT R2, R2, UR5, RZ, 0x3c, !PT ;  /* 0x0000000502027c12 */ /* 0x000fc8000f8e3cff */
[----:B------:R-:W-:Y:S01]  /*44d0*/  SHF.L.U32 R2, R2, 0x1f, RZ ;  /* 0x0000001f02027819 */ /* 0x000fe200000006ff */
[----:B-1----:R-:W-:-:S04]  /*44e0*/  IMAD.U32 R0, RZ, RZ, UR4 ;  /* 0x00000004ff007e24 */ /* 0x002fc8000f8e00ff */
[----:B------:R1:W2:Y:S03]  /*44f0*/  SYNCS.PHASECHK.TRANS64.TRYWAIT P0, [R0+URZ], R2 ;  /* 0x00000002000075a7 */ /* 0x0002a600080011ff */
[----:B--2---:R-:W-:Y:S05]  /*4500*/  @!P0 NANOSLEEP.SYNCS 0x989680 ;  /* 0x009896800000895d */ /* 0x004fea0003900000 */
[----:B------:R-:W2:Y:S02]  /*4510*/  @!P0 SYNCS.PHASECHK.TRANS64 P0, [R0+URZ], R2 ;  /* 0x00000002000085a7 */ /* 0x000ea400080010ff */
[----:B--2---:R-:W-:Y:S05]  /*4520*/  @P0 BRA `(.L_x_81) ;  /* 0x0000000000200947 */ /* 0x004fea0003800000 */
.L_x_82:
[----:B--2---:R2:W4:Y:S02]  /*4530*/  SYNCS.PHASECHK.TRANS64.TRYWAIT P0, [R0+URZ], R2 ;  /* 0x00000002000075a7 */ /* 0x00452400080011ff */
[----:B----4-:R-:W-:Y:S05]  /*4540*/  @!P0 NANOSLEEP.SYNCS 0x989680 ;  /* 0x009896800000895d */ /* 0x010fea0003900000 */
[----:B------:R-:W4:Y:S02]  /*4550*/  @!P0 SYNCS.PHASECHK.TRANS64 P0, [R0+URZ], R2 ;  /* 0x00000002000085a7 */ /* 0x000f2400080010ff */
[----:B----4-:R-:W-:Y:S05]  /*4560*/  @!P0 BRA `(.L_x_82) ;  /* 0xfffffffc00f08947 */ /* 0x010fea000383ffff */
[----:B------:R-:W-:Y:S05]  /*4570*/  BRA `(.L_x_81) ;  /* 0x00000000000c7947 */ /* 0x000fea0003800000 */
.L_x_77:
[----:B------:R-:W-:-:S04]  /*4580*/  UIADD3 UR4, UPT, UPT, UR26, 0x130, URZ ;  /* 0x000001301a047890 */ /* 0x000fc8000fffe0ff */
[----:B------:R-:W-:-:S09]  /*4590*/  UPRMT UR4, UR49, 0x654, UR4 ;  /* 0x0000065431047896 */ /* 0x000fd20008000004 */
[----:B------:R-:W-:Y:S03]  /*45a0*/  SYNCS.ARRIVE.TRANS64.RED.A1T0 RZ, [UR4], RZ ;  /* 0x000000ffffff79a7 */ /* 0x000fe60008100404 */
.L_x_81:
[----:B-12---:R-:W-:Y:S01]  /*45b0*/  SHF.L.U32 R2, RZ, 0x1f, RZ ;  /* 0x0000001fff027819 */ /* 0x006fe200000006ff */
[----:B------:R-:W-:Y:S01]  /*45c0*/  UIADD3 UR4, UPT, UPT, UR26, 0x130, URZ ;  /* 0x000001301a047890 */ /* 0x000fe2000fffe0ff */
[----:B------:R-:W-:Y:S02]  /*45d0*/  PLOP3.LUT P0, PT, PT, PT, UP1, 0x80, 0x8 ;  /* 0x000000000008781c */ /* 0x000fe40003f0f018 */
[----:B------:R-:W1:Y:S02]  /*45e0*/  SYNCS.PHASECHK.TRANS64.TRYWAIT P1, [UR26+0x130], R2 ;  /* 0x00013002ff0075a7 */ /* 0x000e64000802111a */
[----:B-1----:R-:W-:Y:S09]  /*45f0*/  @!P1 BRA `(.L_x_83) ;  /* 0x0000005400009947 */ /* 0x002ff20003800000 */
.L_x_184:
[----:B------:R-:W-:Y:S01]  /*4600*/  @!UP1 UPRMT UR4, UR49, 0x654, UR4 ;  /* 0x0000065431049896 */ /* 0x000fe20008000004 */
[----:B------:R-:W-:Y:S01]  /*4610*/  UMOV UR5, 0xffff ;  /* 0x0000ffff00057882 */ /* 0x000fe20000000000 */
[----:B------:R-:W-:-:S07]  /*4620*/  UMOV UR6, 0x1 ;  /* 0x0000000100067882 */ /* 0x000fce0000000000 */
[----:B------:R-:W-:Y:S01]  /*4630*/  @!P0 SYNCS.ARRIVE.TRANS64.RED.A1T0 RZ, [UR4], RZ ;  /* 0x000000ffffff89a7 */ /* 0x000fe20008100404 */
[----:B------:R-:W-:Y:S01]  /*4640*/  NOP ;  /* 0x0000000000007918 */ /* 0x000fe20000000000 */
[----:B-1----:R-:W1:Y:S01]  /*4650*/  LDS R0, [UR8+0x14] ;  /* 0x00001408ff007984 */ /* 0x002e620008000800 */
[----:B------:R-:W-:-:S04]  /*4660*/  ULOP3.LUT UR4, UR44, 0xffff, URZ, 0xc0, !UPT ;  /* 0x0000ffff2c047892 */ /* 0x000fc8000f8ec0ff */
[----:B------:R-:W-:-:S04]  /*4670*/  USHF.R.U32.HI UR4, URZ, 0x5, UR4 ;  /* 0x00000005ff047899 */ /* 0x000fc80008011604 */
[----:B------:R-:W-:Y:S02]  /*4680*/  USHF.L.U32 UR5, UR5, UR4, URZ ;  /* 0x0000000405057299 */ /* 0x000fe400080006ff */
[----:B------:R-:W-:-:S04]  /*4690*/  USHF.L.U32 UR4, UR6, UR4, URZ ;  /* 0x0000000406047299 */ /* 0x000fc800080006ff */
[----:B-1----:R-:W-:-:S04]  /*46a0*/  LOP3.LUT R0, R0, UR5, RZ, 0xc0, !PT ;  /* 0x0000000500007c12 */ /* 0x002fc8000f8ec0ff */
[----:B------:R-:W-:-:S13]  /*46b0*/  ISETP.NE.AND P0, PT, R0, UR5, PT ;  /* 0x0000000500007c0c */ /* 0x000fda000bf05270 */
[----:B------:R-:W-:Y:S05]  /*46c0*/  @P0 BRA `(.L_x_84) ;  /* 0x0000000000580947 */ /* 0x000fea0003800000 */
[----:B------:R-:W1:Y:S02]  /*46d0*/  LDS R0, [UR8+0x18] ;  /* 0x00001808ff007984 */ /* 0x000e640008000800 */
[----:B-1----:R-:W-:-:S04]  /*46e0*/  LOP3.LUT R0, R0, UR4, RZ, 0xc0, !PT ;  /* 0x0000000400007c12 */ /* 0x002fc8000f8ec0ff */
[----:B------:R-:W-:-:S13]  /*46f0*/  ISETP.NE.AND P0, PT, R0, UR4, PT ;  /* 0x0000000400007c0c */ /* 0x000fda000bf05270 */
[----:B------:R-:W-:Y:S05]  /*4700*/  @P0 BRA `(.L_x_85) ;  /* 0x00000000003c0947 */ /* 0x000fea0003800000 */
[----:B------:R-:W1:Y:S01]  /*4710*/  S2R R2, SR_LANEID ;  /* 0x0000000000027919 */ /* 0x000e620000000000 */
[----:B------:R-:W-:-:S06]  /*4720*/  ULOP3.LUT UR5, URZ, UR5, URZ, 0x33, !UPT ;  /* 0x00000005ff057292 */ /* 0x000fcc000f8e33ff */
[----:B------:R-:W-:-:S04]  /*4730*/  IMAD.U32 R0, RZ, RZ, UR5 ;  /* 0x00000005ff007e24 */ /* 0x000fc8000f8e00ff */
[----:B------:R2:W4:Y:S02]  /*4740*/  REDUX UR7, R0 ;  /* 0x00000000000773c4 */ /* 0x0005240000000000 */
[----:B------:R1:W-:Y:S01]  /*4750*/  UTCATOMSWS.AND URZ, UR5 ;  /* 0x0000000500ff79e3 */ /* 0x0003e20008000000 */
[----:B--2---:R-:W-:Y:S01]  /*4760*/  LOP3.LUT R0, RZ, UR4, RZ, 0x33, !PT ;  /* 0x00000004ff007c12 */ /* 0x004fe2000f8e33ff */
[----:B------:R-:W-:Y:S02]  /*4770*/  VOTEU.ANY UR4, UPT, PT ;  /* 0x0000000000047886 */ /* 0x000fe400038e0100 */
[----:B------:R-:W-:Y:S02]  /*4780*/  UFLO.U32 UR4, UR4 ;  /* 0x00000004000472bd */ /* 0x000fe400080e0000 */
[----:B------:R-:W2:Y:S04]  /*4790*/  REDUX UR6, R0 ;  /* 0x00000000000673c4 */ /* 0x000ea80000000000 */
[----:B-1----:R-:W-:-:S02]  /*47a0*/  ISETP.EQ.U32.AND P0, PT, R2, UR4, PT ;  /* 0x0000000402007c0c */ /* 0x002fc4000bf02070 */
[----:B----4-:R-:W-:-:S11]  /*47b0*/  MOV R2, UR7 ;  /* 0x0000000700027c02 */ /* 0x010fd60008000f00 */
[----:B------:R1:W-:Y:S01]  /*47c0*/  @P0 ATOMS.AND RZ, [UR8+0x14], R2 ;  /* 0x00001402ffff098c */ /* 0x0003e2000a800008 */
[----:B--2---:R-:W-:-:S05]  /*47d0*/  IMAD.U32 R0, RZ, RZ, UR6 ;  /* 0x00000006ff007e24 */ /* 0x004fca000f8e00ff */
[----:B------:R1:W-:Y:S01]  /*47e0*/  @P0 ATOMS.AND RZ, [UR8+0x18], R0 ;  /* 0x00001800ffff098c */ /* 0x0003e2000a800008 */
[----:B------:R-:W-:Y:S05]  /*47f0*/  BRA `(.L_x_86) ;  /* 0x0000000000147947 */ /* 0x000fea0003800000 */
.L_x_85:
[----:B------:R-:W-:Y:S02]  /*4800*/  MOV R2, 0x4820 ;  /* 0x0000482000027802 */ /* 0x000fe40000000f00 */
[----:B---3-5:R-:W-:Y:S05]  /*4810*/  CALL.REL.NOINC `($__internal_0_$__cuda_sm10x_tcgen05_guardrail_trap_col_being_dealloced_not_returned_by_alloc) ;  /* 0x0000005400e07944 */ /* 0x028fea0003c00000 */
[----:B------:R-:W-:Y:S05]  /*4820*/  BRA `(.L_x_86) ;  /* 0x0000000000087947 */ /* 0x000fea0003800000 */
.L_x_84:
[----:B------:R-:W-:Y:S02]  /*4830*/  MOV R2, 0x4850 ;  /* 0x0000485000027802 */ /* 0x000fe40000000f00 */
[----:B---3-5:R-:W-:Y:S05]  /*4840*/  CALL.REL.NOINC `($__internal_2_$__cuda_sm10x_tcgen05_guardrail_trap_unallocated_columns_being_dealloced) ;  /* 0x0000005400ec7944 */ /* 0x028fea0003c00000 */
.L_x_86:
[----:B------:R-:W-:Y:S01]  /*4850*/  NOP ;  /* 0x0000000000007918 */ /* 0x000fe20000000000 */
[----:B------:R-:W-:Y:S05]  /*4860*/  EXIT ;  /* 0x000000000000794d */ /* 0x000fea0003800000 */
.L_x_57:
[----:B------:R-:W-:-:S09]  /*4870*/  UISETP.NE.OR UP0, UPT, UR25, 0x3, !UP3 ;  /* 0x000000031900788c */ /* 0x000fd2000df05670 */
[----:B------:R-:W-:Y:S05]  /*4880*/  BRA.U UP0, `(.L_x_87) ;  /* 0x0000001100b87547 */ /* 0x000fea000b800000 */
[----:B------:R-:W1:Y:S01]  /*4890*/  LDCU UR31, c[0x0][0x370] ;  /* 0x00006e00ff1f77ac */ /* 0x000e620008000800 */
[----:B------:R-:W2:Y:S01]  /*48a0*/  LDC.64 R16, c[0x0][0x348] ;  /* 0x0000d200ff107b82 */ /* 0x000ea20000000a00 */
[----:B------:R-:W-:Y:S02]  /*48b0*/  HFMA2 R13, -RZ, RZ, 0, 0 ;  /* 0x00000000ff0d7431 */ /* 0x000fe400000001ff */
[----:B------:R-:W-:Y:S01]  /*48c0*/  IMAD.MOV.U32 R15, RZ, RZ, 0x1 ;  /* 0x00000001ff0f7424 */ /* 0x000fe200078e00ff */
[----:B------:R-:W1:Y:S01]  /*48d0*/  LDCU.128 UR48, c[0x0][0xb10] ;  /* 0x00016200ff3077ac */ /* 0x000e620008000c00 */
[----:B------:R-:W-:Y:S01]  /*48e0*/  IMAD.MOV.U32 R14, RZ, RZ, RZ ;  /* 0x000000ffff0e7224 */ /* 0x000fe200078e00ff */
[----:B------:R-:W-:Y:S01]  /*48f0*/  MOV R7, 0x1000 ;  /* 0x0000100000077802 */ /* 0x000fe20000000f00 */
[----:B------:R-:W3:Y:S01]  /*4900*/  LDCU UR30, c[0x0][0x374] ;  /* 0x00006e80ff1e77ac */ /* 0x000ee20008000800 */
[----:B------:R-:W4:Y:S01]  /*4910*/  LDC.64 R2, c[0x0][0x888] ;  /* 0x00022200ff027b82 */ /* 0x000f220000000a00 */
[----:B------:R-:W3:Y:S01]  /*4920*/  LDCU UR15, c[0x0][0xb0c] ;  /* 0x00016180ff0f77ac */ /* 0x000ee20008000800 */
[----:B------:R-:W2:Y:S06]  /*4930*/  LDCU UR52, c[0x0][0xb20] ;  /* 0x00016400ff3477ac */ /* 0x000eac0008000800 */
[----:B------:R-:W4:Y:S01]  /*4940*/  LDC.64 R4, c[0x0][0x890] ;  /* 0x00022400ff047b82 */ /* 0x000f220000000a00 */
[----:B------:R-:W2:Y:S01]  /*4950*/  LDCU UR4, c[0x0][0xb30] ;  /* 0x00016600ff0477ac */ /* 0x000ea20008000800 */
[----:B------:R-:W-:Y:S01]  /*4960*/  UMOV UR21, 0x400 ;  /* 0x0000040000157882 */ /* 0x000fe20000000000 */
[----:B-1----:R-:W-:-:S02]  /*4970*/  UIMAD.WIDE.U32 UR6, UR31, UR48, URZ ;  /* 0x000000301f0672a5 */ /* 0x002fc4000f8e00ff */
[----:B---3--:R-:W-:Y:S02]  /*4980*/  UIMAD.WIDE.U32 UR8, UR30, UR51, URZ ;  /* 0x000000331e0872a5 */ /* 0x008fe4000f8e00ff */
[----:B------:R-:W-:Y:S02]  /*4990*/  ULEA UR21, UR47, UR21, 0x18 ;  /* 0x000000152f157291 */ /* 0x000fe4000f8ec0ff */
[----:B------:R-:W-:Y:S02]  /*49a0*/  UPLOP3.LUT UP2, UPT, UPT, UPT, UPT, 0x40, 0x4 ;  /* 0x000000000004789c */ /* 0x000fe40003f4e870 */
[----:B------:R-:W-:Y:S01]  /*49b0*/  UIADD3 UR37, UPT, UPT, UR21, 0x78, URZ ;  /* 0x0000007815257890 */ /* 0x000fe2000fffe0ff */
[----:B------:R-:W-:Y:S01]  /*49c0*/  UMOV UR6, UR7 ;  /* 0x0000000700067c82 */ /* 0x000fe20008000000 */
[----:B------:R-:W-:Y:S01]  /*49d0*/  UMOV UR38, UR9 ;  /* 0x0000000900267c82 */ /* 0x000fe20008000000 */
[----:B------:R-:W-:Y:S02]  /*49e0*/  UISETP.GE.AND UP0, UPT, UR45, 0x1, UPT ;  /* 0x000000012d00788c */ /* 0x000fe4000bf06270 */
[----:B------:R-:W-:Y:S01]  /*49f0*/  UISETP.NE.AND UP4, UPT, UR45, 0x1, UPT ;  /* 0x000000012d00788c */ /* 0x000fe2000bf85270 */
[----:B------:R-:W1:Y:S01]  /*4a00*/  LDCU.64 UR22, c[0x0][0xb28] ;  /* 0x00016500ff1677ac */ /* 0x000e620008000a00 */
[----:B------:R-:W-:-:S02]  /*4a10*/  UISETP.NE.AND UP6, UPT, UR15, 0x1, UPT ;  /* 0x000000010f00788c */ /* 0x000fc4000bfc5270 */
[----:B------:R-:W-:Y:S02]  /*4a20*/  UISETP.NE.AND UP5, UPT, UR50, 0x1, UPT ;  /* 0x000000013200788c */ /* 0x000fe4000bfa5270 */
[----:B------:R-:W-:Y:S02]  /*4a30*/  UIADD3 UR41, UPT, UPT, UR21, 0x60, URZ ;  /* 0x0000006015297890 */ /* 0x000fe4000fffe0ff */
[----:B------:R-:W-:Y:S02]  /*4a40*/  UIADD3 UR33, UPT, UPT, UR21, 0x68, URZ ;  /* 0x0000006815217890 */ /* 0x000fe4000fffe0ff */
[----:B------:R-:W-:Y:S02]  /*4a50*/  UIADD3 UR25, UPT, UPT, UR21, 0x70, URZ ;  /* 0x0000007015197890 */ /* 0x000fe4000fffe0ff */
[----:B------:R-:W-:Y:S02]  /*4a60*/  UPRMT UR37, UR47, 0x654, UR37 ;  /* 0x000006542f257896 */ /* 0x000fe40008000025 */
[----:B------:R-:W-:-:S02]  /*4a70*/  USHF.R.U32.HI UR39, URZ, UR49, UR6 ;  /* 0x00000031ff277299 */ /* 0x000fc40008011606 */
[----:B--2---:R-:W-:Y:S02]  /*4a80*/  USHF.R.U32.HI UR38, URZ, UR52, UR38 ;  /* 0x00000034ff267299 */ /* 0x004fe40008011626 */
[----:B------:R-:W-:-:S11]  /*4a90*/  UISETP.NE.AND UP3, UPT, UR4, 0x1, UPT ;  /* 0x000000010400788c */ /* 0x000fd6000bf65270 */
.L_x_98:
[C---:B------:R-:W-:Y:S02]  /*4aa0*/  LEA R12, R14.reuse, UR21, 0x3 ;  /* 0x000000150e0c7c11 */ /* 0x040fe4000f8e18ff */
[----:B------:R-:W-:Y:S02]  /*4ab0*/  SHF.L.U32 R0, R13, 0x1f, RZ ;  /* 0x0000001f0d007819 */ /* 0x000fe400000006ff */
[----:B------:R-:W-:Y:S02]  /*4ac0*/  LEA R8, R14, UR21, 0x4 ;  /* 0x000000150e087c11 */ /* 0x000fe4000f8e20ff */
[----:B--2---:R-:W2:Y:S02]  /*4ad0*/  SYNCS.PHASECHK.TRANS64.TRYWAIT P0, [R12+URZ+0xb0], R0 ;  /* 0x0000b0000c0075a7 */ /* 0x004ea400080011ff */
[----:B--2---:R-:W-:Y:S05]  /*4ae0*/  @!P0 BRA `(.L_x_88) ;  /* 0x0000004c00dc8947 */ /* 0x004fea0003800000 */
.L_x_185:
[----:B------:R-:W3:Y:S01]  /*4af0*/  LDS.128 R8, [R8+0x140] ;  /* 0x0001400008087984 */ /* 0x000ee20000000c00 */
[----:B------:R-:W-:Y:S01]  /*4b00*/  UISETP.GE.AND UP0, UPT, UR45, 0x1, UPT ;  /* 0x000000012d00788c */ /* 0x000fe2000bf06270 */
[----:B------:R-:W-:Y:S01]  /*4b10*/  @!PT LDS RZ, [RZ] ;  /* 0x00000000fffff984 */ /* 0x000fe20000000800 */
[----:B------:R-:W-:Y:S01]  /*4b20*/  @!PT LDS RZ, [RZ] ;  /* 0x00000000fffff984 */ /* 0x000fe20000000800 */
[----:B------:R-:W-:Y:S01]  /*4b30*/  @!PT LDS RZ, [RZ] ;  /* 0x00000000fffff984 */ /* 0x000fe20000000800 */
[----:B------:R-:W-:Y:S01]  /*4b40*/  @!PT LDS RZ, [RZ] ;  /* 0x00000000fffff984 */ /* 0x000fe20000000800 */
[----:B------:R1:W-:Y:S06]  /*4b50*/  MEMBAR.ALL.CTA ;  /* 0x0000000000007992 */ /* 0x0003ec0000008000 */
[----:B-1----:R-:W1:Y:S01]  /*4b60*/  FENCE.VIEW.ASYNC.S ;  /* 0x00000000000073c6 */ /* 0x002e620000000000 */
[----:B---3--:R-:W-:Y:S11]  /*4b70*/  LOP3.LUT P0, RZ, R10, 0x1, RZ, 0xc0, !PT ;  /* 0x000000010aff7812 */ /* 0x008ff6000780c0ff */
[----:B------:R-:W-:Y:S02]  /*4b80*/  @!UPT UIADD3 URZ, UPT, UPT, URZ, URZ, URZ ;  /* 0x000000fffffff290 */ /* 0x000fe4000fffe0ff */
[----:B-1----:R-:W-:Y:S01]  /*4b90*/  VOTEU.ANY UP1, P0 ;  /* 0x0000000000ff7886 */ /* 0x002fe20000020100 */
[----:B------:R-:W-:Y:S11]  /*4ba0*/  PLOP3.LUT P0, PT, PT, PT, UP1, 0x80, 0x8 ;  /* 0x000000000008781c */ /* 0x000ff60003f0f018 */
[----:B------:R-:W-:Y:S02]  /*4bb0*/  @!UPT UIADD3 URZ, UPT, UPT, URZ, URZ, URZ ;  /* 0x000000fffffff290 */ /* 0x000fe4000fffe0ff */
[----:B--2---:R-:W-:Y:S02]  /*4bc0*/  @P0 SHF.R.U32.HI R0, RZ, 0x10, R9 ;  /* 0x00000010ff000819 */ /* 0x004fe40000011609 */
[----:B------:R-:W-:Y:S02]  /*4bd0*/  @P0 MOV R6, R8 ;  /* 0x0000000800060202 */ /* 0x000fe40000000f00 */
[----:B------:R-:W-:Y:S01]  /*4be0*/  @P0 R2UR UR4, R0 ;  /* 0x00000000000402ca */ /* 0x000fe200000e0000 */
[----:B------:R-:W-:Y:S01]  /*4bf0*/  VIADD R0, R12, 0xc0 ;  /* 0x000000c00c007836 */ /* 0x000fe20000000000 */
[----:B------:R-:W-:Y:S02]  /*4c00*/  @P0 LOP3.LUT R8, R9, 0xffff, RZ, 0xc0, !PT ;  /* 0x0000ffff09080812 */ /* 0x000fe400078ec0ff */
[----:B------:R-:W-:Y:S02]  /*4c10*/  @P0 R2UR UR6, R6 ;  /* 0x00000000060602ca */ /* 0x000fe400000e0000 */
[----:B------:R-:W-:Y:S02]  /*4c20*/  PRMT R0, RZ, 0x654, R0 ;  /* 0x00000654ff007816 */ /* 0x000fe40000000000 */
[----:B------:R-:W-:Y:S02]  /*4c30*/  @P0 R2UR UR5, R8 ;  /* 0x00000000080502ca */ /* 0x000fe400000e0000 */
[----:B------:R1:W-:Y:S03]  /*4c40*/  SYNCS.ARRIVE.TRANS64.RED.A1T0 RZ, [R0+URZ], RZ ;  /* 0x000000ff00ff79a7 */ /* 0x0003e600081004ff */
[----:B------:R-:W-:Y:S04]  /*4c50*/  @UP1 UMOV UR29, UR4 ;  /* 0x00000004001d1c82 */ /* 0x000fe80008000000 */
[----:B------:R-:W-:Y:S04]  /*4c60*/  @UP1 UMOV UR14, UR6 ;  /* 0x00000006000e1c82 */ /* 0x000fe80008000000 */
[----:B------:R-:W-:Y:S01]  /*4c70*/  @UP1 UMOV UR13, UR5 ;  /* 0x00000005000d1c82 */ /* 0x000fe20008000000 */
[----:B------:R-:W-:Y:S05]  /*4c80*/  BRA.U !UP0, `(.L_x_89) ;  /* 0x0000000108a47547 */ /* 0x000fea000b800000 */
[----:B------:R-:W-:Y:S02]  /*4c90*/  UIMAD.WIDE.U32 UR16, UR13, UR51, URZ ;  /* 0x000000330d1072a5 */ /* 0x000fe4000f8e00ff */
[----:B------:R-:W-:Y:S02]  /*4ca0*/  UIMAD.WIDE.U32 UR18, UR14, UR48, URZ ;  /* 0x000000300e1272a5 */ /* 0x000fe4000f8e00ff */
[----:B------:R-:W-:Y:S02]  /*4cb0*/  USEL UR4, UR30, UR38, !UP5 ;  /* 0x000000261e047287 */ /* 0x000fe4000e800000 */
[----:B------:R-:W-:Y:S02]  /*4cc0*/  USEL UR7, UR31, UR39, !UP6 ;  /* 0x000000271f077287 */ /* 0x000fe4000f000000 */
[----:B------:R-:W-:Y:S02]  /*4cd0*/  UIMAD.WIDE.U32 UR8, UR4, UR22, URZ ;  /* 0x00000016040872a5 */ /* 0x000fe4000f8e00ff */
[----:B------:R-:W-:Y:S01]  /*4ce0*/  UIMAD.WIDE.U32 UR10, UR7, UR22, URZ ;  /* 0x00000016070a72a5 */ /* 0x000fe2000f8e00ff */
[----:B------:R-:W-:Y:S02]  /*4cf0*/  UMOV UR5, UR17 ;  /* 0x0000001100057c82 */ /* 0x000fe40008000000 */
[----:B------:R-:W-:Y:S03]  /*4d00*/  USHF.R.U32.HI UR6, URZ, UR52, UR5 ;  /* 0x00000034ff067299 */ /* 0x000fe60008011605 */
[----:B------:R-:W-:Y:S01]  /*4d10*/  UMOV UR5, UR19 ;  /* 0x0000001300057c82 */ /* 0x000fe20008000000 */
[----:B------:R-:W-:Y:S02]  /*4d20*/  USEL UR6, UR13, UR6, !UP5 ;  /* 0x000000060d067287 */ /* 0x000fe4000e800000 */
[----:B------:R-:W-:Y:S03]  /*4d30*/  USHF.R.U32.HI UR12, URZ, UR49, UR5 ;  /* 0x00000031ff0c7299 */ /* 0x000fe60008011605 */
[----:B------:R-:W-:Y:S02]  /*4d40*/  UMOV UR5, UR9 ;  /* 0x0000000900057c82 */ /* 0x000fe40008000000 */
[----:B------:R-:W-:Y:S03]  /*4d50*/  @UP4 USHF.R.U32.HI UR4, URZ, UR23, UR5 ;  /* 0x00000017ff044299 */ /* 0x000fe60008011605 */
[----:B------:R-:W-:Y:S01]  /*4d60*/  UMOV UR5, UR11 ;  /* 0x0000000b00057c82 */ /* 0x000fe20008000000 */
[----:B------:R-:W-:Y:S02]  /*4d70*/  UIMAD UR4, UR45, UR4, URZ ;  /* 0x000000042d0472a4 */ /* 0x000fe4000f8e02ff */
[----:B------:R-:W-:Y:S02]  /*4d80*/  @UP4 USHF.R.U32.HI UR7, URZ, UR23, UR5 ;  /* 0x00000017ff074299 */ /* 0x000fe40008011605 */
[----:B------:R-:W-:Y:S02]  /*4d90*/  UIMAD.WIDE.U32 UR10, UR6, UR22, URZ ;  /* 0x00000016060a72a5 */ /* 0x000fe4000f8e00ff */
[----:B------:R-:W-:Y:S02]  /*4da0*/  USEL UR5, UR14, UR12, !UP6 ;  /* 0x0000000c0e057287 */ /* 0x000fe4000f000000 */
[----:B------:R-:W-:Y:S02]  /*4db0*/  UIMAD UR8, UR45, UR7, URZ ;  /* 0x000000072d0872a4 */ /* 0x000fe4000f8e02ff */
[----:B------:R-:W-:Y:S03]  /*4dc0*/  UISETP.GE.AND UP0, UPT, UR6, UR4, UPT ;  /* 0x000000040600728c */ /* 0x000fe6000bf06270 */
[----:B------:R-:W-:Y:S01]  /*4dd0*/  UMOV UR4, UR11 ;  /* 0x0000000b00047c82 */ /* 0x000fe20008000000 */
[----:B------:R-:W-:Y:S02]  /*4de0*/  UISETP.GE.OR UP0, UPT, UR5, UR8, UP0 ;  /* 0x000000080500728c */ /* 0x000fe40008706670 */
[----:B------:R-:W-:Y:S02]  /*4df0*/  USHF.R.U32.HI UR4, URZ, UR23, UR4 ;  /* 0x00000017ff047299 */ /* 0x000fe40008011604 */
[----:B------:R-:W-:Y:S02]  /*4e00*/  UIMAD.WIDE.U32 UR8, UR5, UR22, URZ ;  /* 0x00000016050872a5 */ /* 0x000fe4000f8e00ff */
[----:B------:R-:W-:Y:S04]  /*4e10*/  USEL UR10, UR6, UR4, !UP4 ;  /* 0x00000004060a7287 */ /* 0x000fe8000e000000 */
[----:B------:R-:W-:Y:S01]  /*4e20*/  UIADD3 UR11, UPT, UPT, -UR10, URZ, URZ ;  /* 0x000000ff0a0b7290 */ /* 0x000fe2000fffe1ff */
[----:B------:R-:W-:Y:S02]  /*4e30*/  @!UP0 UMOV UR4, UR9 ;  /* 0x0000000900048c82 */ /* 0x000fe40008000000 */
[----:B------:R-:W-:Y:S02]  /*4e40*/  @!UP0 USHF.R.U32.HI UR4, URZ, UR23, UR4 ;  /* 0x00000017ff048299 */ /* 0x000fe40008011604 */
[----:B------:R-:W-:Y:S02]  /*4e50*/  UIMAD UR8, UR45, UR11, UR6 ;  /* 0x0000000b2d0872a4 */ /* 0x000fe4000f8e0206 */
[----:B------:R-:W-:Y:S04]  /*4e60*/  @!UP0 USEL UR4, UR5, UR4, !UP4 ;  /* 0x0000000405048287 */ /* 0x000fe8000e000000 */
[----:B------:R-:W-:Y:S02]  /*4e70*/  @!UP0 UIMAD UR7, UR7, UR8, UR4 ;  /* 0x00000008070782a4 */ /* 0x000fe4000f8e0204 */
[----:B------:R-:W-:Y:S02]  /*4e80*/  @!UP0 UIADD3 UR9, UPT, UPT, UR10, -UR4, URZ ;  /* 0x800000040a098290 */ /* 0x000fe4000fffe0ff */
[----:B------:R-:W-:Y:S02]  /*4e90*/  UIADD3 UR8, UPT, UPT, -UR6, URZ, URZ ;  /* 0x000000ff06087290 */ /* 0x000fe4000fffe1ff */
[----:B------:R-:W-:Y:S02]  /*4ea0*/  UIADD3 UR4, UPT, UPT, -UR5, URZ, URZ ;  /* 0x000000ff05047290 */ /* 0x000fe4000fffe1ff */
[----:B------:R-:W-:Y:S03]  /*4eb0*/  @!UP0 UIMAD UR6, UR9, UR45, UR5 ;  /* 0x0000002d090682a4 */ /* 0x000fe6000f8e0205 */
[----:B------:R-:W-:Y:S01]  /*4ec0*/  @!UP0 UMOV UR5, UR7 ;  /* 0x0000000700058c82 */ /* 0x000fe20008000000 */
[----:B------:R-:W-:Y:S02]  /*4ed0*/  UIMAD UR7, UR15, UR4, UR14 ;  /* 0x000000040f0772a4 */ /* 0x000fe4000f8e020e */
[----:B------:R-:W-:Y:S02]  /*4ee0*/  UIMAD UR4, UR50, UR8, UR13 ;  /* 0x00000008320472a4 */ /* 0x000fe4000f8e020d */
[----:B------:R-:W-:Y:S02]  /*4ef0*/  UIMAD UR14, UR5, UR15, UR7 ;  /* 0x0000000f050e72a4 */ /* 0x000fe4000f8e0207 */
[----:B------:R-:W-:Y:S11]  /*4f00*/  UIMAD UR13, UR6, UR50, UR4 ;  /* 0x00000032060d72a4 */ /* 0x000ff6000f8e0204 */
[----:B------:R-:W-:Y:S01]  /*4f10*/  @!UPT UIADD3 URZ, UPT, UPT, URZ, URZ, URZ ;  /* 0x000000fffffff290 */ /* 0x000fe2000fffe0ff */
.L_x_89:
[----:B------:R-:W2:Y:S01]  /*4f20*/  @!UP3 LDCU.128 UR8, c[0x0][0xb10] ;  /* 0x00016200ff08b7ac */ /* 0x000ea20008000c00 */
[C---:B----4-:R-:W-:Y:S02]  /*4f30*/  ISETP.NE.U32.AND P1, PT, R4.reuse, RZ, PT ;  /* 0x000000ff0400720c */ /* 0x050fe40003f25070 */
[----:B------:R-:W-:Y:S02]  /*4f40*/  ISETP.NE.U32.AND P0, PT, R4, RZ, PT ;  /* 0x000000ff0400720c */ /* 0x000fe40003f05070 */
[C---:B------:R-:W-:Y:S02]  /*4f50*/  ISETP.NE.AND.EX P1, PT, R5.reuse, RZ, PT, P1 ;  /* 0x000000ff0500720c */ /* 0x040fe40003f25310 */
[----:B------:R-:W-:Y:S01]  /*4f60*/  ISETP.NE.AND.EX P0, PT, R5, RZ, PT, P0 ;  /* 0x000000ff0500720c */ /* 0x000fe20003f05300 */
[----:B------:R-:W3:Y:S01]  /*4f70*/  @!UP3 LDCU UR5, c[0x0][0xb0c] ;  /* 0x00016180ff05b7ac */ /* 0x000ee20008000800 */
[----:B------:R-:W-:Y:S01]  /*4f80*/  SHF.L.U32 R9, R15, 0x1f, RZ ;  /* 0x0000001f0f097819 */ /* 0x000fe200000006ff */
[----:B------:R-:W-:Y:S02]  /*4f90*/  USHF.L.U32 UR42, UR28, 0x7, URZ ;  /* 0x000000071c2a7899 */ /* 0x000fe400080006ff */
[----:B------:R-:W-:Y:S02]  /*4fa0*/  USHF.L.U32 UR43, UR20, 0x6, URZ ;  /* 0x00000006142b7899 */ /* 0x000fe400080006ff */
[----:B--2---:R-:W-:Y:S07]  /*4fb0*/  UIMAD.WIDE.U32 UR6, UR14, UR8, URZ ;  /* 0x000000080e0672a5 */ /* 0x004fee000f8e00ff */
[----:B------:R-:W-:Y:S01]  /*4fc0*/  @!UP3 UMOV UR4, UR7 ;  /* 0x000000070004bc82 */ /* 0x000fe20008000000 */
[----:B---3--:R-:W-:Y:S02]  /*4fd0*/  @!UP3 UISETP.NE.AND UP0, UPT, UR5, 0x1, UPT ;  /* 0x000000010500b88c */ /* 0x008fe4000bf05270 */
[----:B------:R-:W-:Y:S02]  /*4fe0*/  @!UP3 USHF.R.U32.HI UR4, URZ, UR9, UR4 ;  /* 0x00000009ff04b299 */ /* 0x000fe40008011604 */
[----:B------:R-:W-:Y:S02]  /*4ff0*/  UIMAD.WIDE.U32 UR6, UR13, UR11, URZ ;  /* 0x0000000b0d0672a5 */ /* 0x000fe4000f8e00ff */
[----:B------:R-:W-:Y:S02]  /*5000*/  @!UP3 USEL UR8, UR14, UR4, !UP0 ;  /* 0x000000040e08b287 */ /* 0x000fe4000c000000 */
[----:B------:R-:W-:Y:S03]  /*5010*/  @!UP3 UISETP.NE.AND UP0, UPT, UR10, 0x1, UPT ;  /* 0x000000010a00b88c */ /* 0x000fe6000bf05270 */
[----:B------:R-:W-:Y:S02]  /*5020*/  @!UP3 UMOV UR6, UR7 ;  /* 0x000000070006bc82 */ /* 0x000fe40008000000 */
[----:B------:R-:W2:Y:S02]  /*5030*/  @!UP3 LDCU UR4, c[0x0][0xb20] ;  /* 0x00016400ff04b7ac */ /* 0x000ea40008000800 */
[----:B--2---:R-:W-:Y:S04]  /*5040*/  @!UP3 USHF.R.U32.HI UR6, URZ, UR4, UR6 ;  /* 0x00000004ff06b299 */ /* 0x004fe80008011606 */
[----:B------:R-:W-:Y:S04]  /*5050*/  @!UP3 USEL UR6, UR13, UR6, !UP0 ;  /* 0x000000060d06b287 */ /* 0x000fe8000c000000 */
[----:B------:R-:W-:Y:S02]  /*5060*/  @!UP3 UIADD3 UR4, UPT, UPT, -UR8, UR6, URZ ;  /* 0x000000060804b290 */ /* 0x000fe4000fffe1ff */
[----:B------:R-:W-:Y:S02]  /*5070*/  @!UP3 UIADD3 UR6, UPT, UPT, UR8, -UR6, URZ ;  /* 0x800000060806b290 */ /* 0x000fe4000fffe0ff */
[----:B------:R-:W-:Y:S02]  /*5080*/  @!UP3 UIMAD UR14, UR4, UR5, UR14 ;  /* 0x00000005040eb2a4 */ /* 0x000fe4000f8e020e */
[----:B------:R-:W-:Y:S01]  /*5090*/  @!UP3 UIMAD UR13, UR6, UR10, UR13 ;  /* 0x0000000a060db2a4 */ /* 0x000fe2000f8e020d */
[----:B------:R-:W-:Y:S11]  /*50a0*/  BRA.U UP2, `(.L_x_90) ;  /* 0x0000000102107547 */ /* 0x000ff6000b800000 */
[----:B------:R-:W-:Y:S04]  /*50b0*/  MOV R6, UR46 ;  /* 0x0000002e00067c02 */ /* 0x000fe80008000f00 */
[----:B------:R-:W-:Y:S04]  /*50c0*/  SHF.L.U32 R6, R6, 0x1f, RZ ;  /* 0x0000001f06067819 */ /* 0x000fe800000006ff */
[----:B------:R-:W2:Y:S02]  /*50d0*/  SYNCS.PHASECHK.TRANS64.TRYWAIT P2, [UR21+0xa8], R6 ;  /* 0x0000a806ff0075a7 */ /* 0x000ea40008041115 */
[----:B--2---:R-:W-:Y:S05]  /*50e0*/  @!P2 BRA `(.L_x_91) ;  /* 0x000000480070a947 */ /* 0x004fea0003800000 */
.L_x_90:
[----:B------:R-:W-:Y:S05]  /*50f0*/  @!P1 BRA `(.L_x_92) ;  /* 0x0000000000309947 */ /* 0x000fea0003800000 */
[----:B------:R-:W-:Y:S01]  /*5100*/  ISETP.NE.U32.AND P1, PT, R2, RZ, PT ;  /* 0x000000ff0200720c */ /* 0x000fe20003f25070 */
[----:B------:R-:W2:Y:S01]  /*5110*/  LDCU.64 UR4, c[0x0][0x358] ;  /* 0x00006b00ff0477ac */ /* 0x000ea20008000a00 */
[----:B------:R-:W-:Y:S02]  /*5120*/  IMAD.MOV.U32 R50, RZ, RZ, 0x1 ;  /* 0x00000001ff327424 */ /* 0x000fe400078e00ff */
[----:B------:R-:W-:Y:S11]  /*5130*/  ISETP.NE.AND.EX P1, PT, R3, RZ, PT, P1 ;  /* 0x000000ff0300720c */ /* 0x000ff60003f25310 */
[----:B------:R-:W-:Y:S02]  /*5140*/  @!UPT UIADD3 URZ, UPT, UPT, URZ, URZ, URZ ;  /* 0x000000fffffff290 */ /* 0x000fe4000fffe0ff */
[----:B------:R-:W3:Y:S01]  /*5150*/  @P1 LDC.64 R10, c[0x0][0x888] ;  /* 0x00022200ff0a1b82 */ /* 0x000ee20000000a00 */
[----:B-1----:R-:W-:Y:S04]  /*5160*/  @P1 IMAD R0, R4, UR36, RZ ;  /* 0x0000002404001c24 */ /* 0x002fe8000f8e02ff */
[----:B---3--:R-:W-:Y:S04]  /*5170*/  @P1 IMAD.WIDE R10, R0, 0x4, R10 ;  /* 0x00000004000a1825 */ /* 0x008fe800078e020a */
[----:B------:R-:W-:Y:S01]  /*5180*/  HFMA2 R0, -RZ, RZ, 0, 5.9604644775390625e-08 ;  /* 0x00000001ff007431 */ /* 0x000fe200000001ff */
[----:B--2--5:R2:W5:Y:S04]  /*5190*/  @P1 LDG.E R27, desc[UR4][R10.64] ;  /* 0x000000040a1b1981 */ /* 0x024568000c1e1900 */
[----:B------:R-:W-:Y:S01]  /*51a0*/  @!P1 PRMT R50, R0, 0x7610, R50 ;  /* 0x0000761000329816 */ /* 0x000fe20000000032 */
[----:B--2---:R-:W3:Y:S06]  /*51b0*/  @!P1 LDC R27, c[0x0][0x880] ;  /* 0x00022000ff1b9b82 */ /* 0x004eec0000000800 */
.L_x_92:
[----:B---3-5:R-:W-:Y:S01]  /*51c0*/  @!P0 FSETP.EQ.AND P1, PT, R27, RZ, PT ;  /* 0x000000ff1b00820b */ /* 0x028fe20003f22000 */
[----:B------:R-:W-:Y:S01]  /*51d0*/  @!UPT UIADD3 URZ, UPT, UPT, URZ, URZ, URZ ;  /* 0x000000fffffff290 */ /* 0x000fe2000fffe0ff */
[----:B------:R-:W-:Y:S11]  /*51e0*/  @!P0 BRA `(.L_x_93) ;  /* 0x0000000000188947 */ /* 0x000ff60003800000 */
[----:B------:R-:W-:Y:S02]  /*51f0*/  LOP3.LUT P0, RZ, R50, 0xff, RZ, 0xc0, !PT ;  /* 0x000000ff32ff7812 */ /* 0x000fe4000780c0ff */
[----:B------:R-:W-:Y:S04]  /*5200*/  ISETP.NE.U32.AND P1, PT, R2, RZ, PT ;  /* 0x000000ff0200720c */ /* 0x000fe80003f25070 */
[----:B------:R-:W-:Y:S04]  /*5210*/  ISETP.NE.AND.EX P1, PT, R3, RZ, PT, P1 ;  /* 0x000000ff0300720c */ /* 0x000fe80003f25310 */
[----:B------:R-:W-:Y:S03]  /*5220*/  PLOP3.LUT P1, PT, P1, PT, PT, 0x8, 0x80 ;  /* 0x000000000080781c */ /* 0x000fe60000f2e170 */
[----:B------:R-:W-:Y:S11]  /*5230*/  @P0 FSETP.EQ.AND P1, PT, R27, RZ, PT ;  /* 0x000000ff1b00020b */ /* 0x000ff60003f22000 */
[----:B------:R-:W-:Y:S02]  /*5240*/  @!UPT UIADD3 URZ, UPT, UPT, URZ, URZ, URZ ;  /* 0x000000fffffff290 */ /* 0x000fe4000fffe0ff */
.L_x_93:
[----:B------:R-:W2:Y:S01]  /*5250*/  SYNCS.PHASECHK.TRANS64.TRYWAIT P2, [UR21+0x80], R9 ;  /* 0x00008009ff0075a7 */ /* 0x000ea20008041115 */
[----:B------:R-:W-:Y:S04]  /*5260*/  ELECT P0, URZ, PT ;  /* 0x0000000000ff782f */ /* 0x000fe80003800000 */
[----:B------:R-:W-:Y:S11]  /*5270*/  PLOP3.LUT P1, PT, P1, P0, PT, 0xf2, 0x2f ;  /* 0x00000000002f781c */ /* 0x000ff60000f21e72 */
[----:B------:R-:W-:Y:S02]  /*5280*/  @!UPT UIADD3 URZ, UPT, UPT, URZ, URZ, URZ ;  /* 0x000000fffffff290 */ /* 0x000fe4000fffe0ff */
[----:B------:R-:W-:Y:S05]  /*5290*/  @!P1 IADD3 R8, P0, PT, R16, 0x580, RZ ;  /* 0x0000058010089810 */ /* 0x000fea0007f1e0ff */
[----:B-1----:R-:W-:Y:S01]  /*52a0*/  @!P1 IMAD.X R6, RZ, RZ, R17, P0 ;  /* 0x000000ffff069224 */ /* 0x002fe200000e0611 */
[----:B--2---:R-:W-:Y:S07]  /*52b0*/  @!P2 BRA `(.L_x_94) ;  /* 0x000000480014a947 */ /* 0x004fee0003800000 */
.L_x_188:
[----:B------:R-:W-:Y:S01]  /*52c0*/  @!P1 R2UR UR5, R8 ;  /* 0x00000000080592ca */ /* 0x000fe200000e0000 */
[----:B------:R-:W-:Y:S01]  /*52d0*/  VOTEU.ALL UP0, P1 ;  /* 0x0000000000ff7886 */ /* 0x000fe20000800000 */
[----:B------:R-:W-:Y:S01]  /*52e0*/  @!P1 R2UR UR4, R6 ;  /* 0x00000000060492ca */ /* 0x000fe200000e0000 */
[----:B------:R-:W-:Y:S01]  /*52f0*/  UMOV UR16, 0x0 ;  /* 0x0000000000107882 */ /* 0x000fe20000000000 */
[----:B------:R-:W-:Y:S01]  /*5300*/  UMOV UR17, 0x10000000 ;  /* 0x1000000000117882 */ /* 0x000fe20000000000 */
[----:B------:R-:W-:Y:S01]  /*5310*/  UMOV UR44, UR36 ;  /* 0x00000024002c7c82 */ /* 0x000fe20008000000 */
[----:B------:R-:W-:Y:S01]  /*5320*/  @!UP0 UIADD3 UR40, UPT, UPT, UR21, 0x200, URZ ;  /* 0x0000020015288890 */ /* 0x000fe2000fffe0ff */
[----:B-1----:R-:W-:Y:S01]  /*5330*/  @!P1 IMAD.MOV.U32 R0, RZ, RZ, 0x1000 ;  /* 0x00001000ff009424 */ /* 0x002fe200078e00ff */
[----:B------:R-:W-:Y:S01]  /*5340*/  @!UP0 UIADD3 UR10, UPT, UPT, UR42, 0x40, URZ ;  /* 0x000000402a0a8890 */ /* 0x000fe2000fffe0ff */
[----:B------:R-:W-:Y:S01]  /*5350*/  @!P1 IADD3 R8, P0, PT, R16, 0x580, RZ ;  /* 0x0000058010089810 */ /* 0x000fe20007f1e0ff */
[----:B------:R-:W-:Y:S01]  /*5360*/  @!UP0 UIADD3 UR8, UPT, UPT, UR21, 0xa00, URZ ;  /* 0x00000a0015088890 */ /* 0x000fe2000fffe0ff */
[----:B------:R-:W-:Y:S02]  /*5370*/  VOTEU.ALL UP0, P1 ;  /* 0x0000000000ff7886 */ /* 0x000fe40000800000 */
[----:B------:R-:W-:Y:S01]  /*5380*/  IMAD.U32 R10, RZ, RZ, UR5 ;  /* 0x00000005ff0a7e24 */ /* 0x000fe2000f8e00ff */
[----:B------:R-:W-:Y:S01]  /*5390*/  UMOV UR9, UR41 ;  /* 0x0000002900097c82 */ /* 0x000fe20008000000 */
[----:B------:R-:W-:Y:S01]  /*53a0*/  IMAD.U32 R11, RZ, RZ, UR4 ;  /* 0x00000004ff0b7e24 */ /* 0x000fe2000f8e00ff */
[----:B------:R-:W-:Y:S01]  /*53b0*/  UMOV UR11, UR43 ;  /* 0x0000002b000b7c82 */ /* 0x000fe20008000000 */
[----:B------:R-:W-:Y:S01]  /*53c0*/  UMOV UR12, UR36 ;  /* 0x00000024000c7c82 */ /* 0x000fe20008000000 */
[----:B------:R-:W-:Y:S01]  /*53d0*/  @!P1 R2UR UR4, R10 ;  /* 0x000000000a0492ca */ /* 0x000fe200000e0000 */
[----:B------:R-:W-:Y:S01]  /*53e0*/  UPRMT UR6, UR47, 0x654, UR41 ;  /* 0x000006542f067896 */ /* 0x000fe20008000029 */
[----:B------:R-:W-:Y:S01]  /*53f0*/  @!P1 R2UR UR5, R11 ;  /* 0x000000000b0592ca */ /* 0x000fe200000e0000 */
[----:B------:R-:W-:Y:S11]  /*5400*/  @!P1 IMAD.X R6, RZ, RZ, R17, P0 ;  /* 0x000000ffff069224 */ /* 0x000ff600000e0611 */
[----:B------:R-:W-:Y:S01]  /*5410*/  @!UPT UIADD3 URZ, UPT, UPT, URZ, URZ, URZ ;  /* 0x000000fffffff290 */ /* 0x000fe2000fffe0ff */
[----:B------:R1:W-:Y:S01]  /*5420*/  @!UP0 UTMALDG.3D [UR40], [UR4], desc[UR16] ;  /* 0x00001028040085b4 */ /* 0x0003e20008011000 */
[----:B------:R-:W-:Y:S05]  /*5430*/  VOTEU.ALL UP0, P1 ;  /* 0x0000000000ff7886 */ /* 0x000fea0000800000 */
[----:B------:R1:W-:Y:S01]  /*5440*/  @!UP0 UTMALDG.3D [UR8], [UR4], desc[UR16] ;  /* 0x00001008040085b4 */ /* 0x0003e20008011000 */
[----:B------:R1:W-:Y:S01]  /*5450*/  @!P1 SYNCS.ARRIVE.TRANS64.RED.A0TR RZ, [UR21+0x60], R0 ;  /* 0x00006000ffff99a7 */ /* 0x0003e20008300415 */
[----:B------:R-:W-:Y:S01]  /*5460*/  SYNCS.ARRIVE.TRANS64.RED.A1T0 RZ, [UR6], RZ ;  /* 0x000000ffffff79a7 */ /* 0x000fe20008100406 */
[----:B------:R-:W2:Y:S02]  /*5470*/  SYNCS.PHASECHK.TRANS64.TRYWAIT P2, [UR21+0x88], R9 ;  /* 0x00008809ff0075a7 */ /* 0x000ea40008041115 */
[----:B-12---:R-:W-:Y:S05]  /*5480*/  @!P2 BRA `(.L_x_95) ;  /* 0x0000004400b8a947 */ /* 0x006fea0003800000 */
.L_x_190:
        /* <DEDUP_REMOVED lines=10> */
[----:B------:R-:W-:Y:S02]  /*5530*/  @!UP0 UIADD3 UR10, UPT, UPT, UR42, 0x50, URZ ;  /* 0x000000502a0a8890 */ /* 0x000fe4000fffe0ff */
[----:B------:R-:W-:Y:S01]  /*5540*/  @!UP0 UIADD3 UR8, UPT, UPT, UR21, 0x1a00, URZ ;  /* 0x00001a0015088890 */ /* 0x000fe2000fffe0ff */
[----:B------:R-:W-:Y:S01]  /*5550*/  IMAD.U32 R10, RZ, RZ, UR5 ;  /* 0x00000005ff0a7e24 */ /* 0x000fe2000f8e00ff */
[----:B------:R-:W-:Y:S01]  /*5560*/  VOTEU.ALL UP0, P1 ;  /* 0x0000000000ff7886 */ /* 0x000fe20000800000 */
[----:B------:R-:W-:Y:S01]  /*5570*/  IMAD.U32 R11, RZ, RZ, UR4 ;  /* 0x00000004ff0b7e24 */ /* 0x000fe2000f8e00ff */
[----:B------:R-:W-:Y:S01]  /*5580*/  UMOV UR9, UR33 ;  /* 0x0000002100097c82 */ /* 0x000fe20008000000 */
[----:B------:R-:W-:Y:S01]  /*5590*/  UMOV UR11, UR43 ;  /* 0x0000002b000b7c82 */ /* 0x000fe20008000000 */
[----:B------:R-:W-:Y:S01]  /*55a0*/  @!P1 R2UR UR4, R10 ;  /* 0x000000000a0492ca */ /* 0x000fe200000e0000 */
[----:B------:R-:W-:Y:S01]  /*55b0*/  UMOV UR12, UR36 ;  /* 0x00000024000c7c82 */ /* 0x000fe20008000000 */
[----:B------:R-:W-:Y:S01]  /*55c0*/  @!P1 R2UR UR5, R11 ;  /* 0x000000000b0592ca */ /* 0x000fe200000e0000 */
[----:B------:R-:W-:Y:S01]  /*55d0*/  UPRMT UR6, UR47, 0x654, UR33 ;  /* 0x000006542f067896 */ /* 0x000fe20008000021 */
[----:B------:R-:W-:Y:S11]  /*55e0*/  @!P1 IMAD.X R6, RZ, RZ, R17, P0 ;  /* 0x000000ffff069224 */ /* 0x000ff600000e0611 */
[----:B------:R1:W-:Y:S01]  /*55f0*/  @!UP0 UTMALDG.3D [UR32], [UR4], desc[UR16] ;  /* 0x00001020040085b4 */ /* 0x0003e20008011000 */
[----:B------:R-:W-:Y:S05]  /*5600*/  VOTEU.ALL UP0, P1 ;  /* 0x0000000000ff7886 */ /* 0x000fea0000800000 */
[----:B------:R1:W-:Y:S01]  /*5610*/  @!UP0 UTMALDG.3D [UR8], [UR4], desc[UR16] ;  /* 0x00001008040085b4 */ /* 0x0003e20008011000 */
[----:B------:R1:W-:Y:S01]  /*5620*/  @!P1 SYNCS.ARRIVE.TRANS64.RED.A0TR RZ, [UR21+0x68], R0 ;  /* 0x00006800ffff99a7 */ /* 0x0003e20008300415 */
[----:B------:R-:W-:Y:S01]  /*5630*/  SYNCS.ARRIVE.TRANS64.RED.A1T0 RZ, [UR6], RZ ;  /* 0x000000ffffff79a7 */ /* 0x000fe20008100406 */
[----:B------:R-:W2:Y:S02]  /*5640*/  SYNCS.PHASECHK.TRANS64.TRYWAIT P2, [UR21+0x90], R9 ;  /* 0x00009009ff0075a7 */ /* 0x000ea40008041115 */
[----:B-12---:R-:W-:Y:S05]  /*5650*/  @!P2 BRA `(.L_x_96) ;  /* 0x00000044005ca947 */ /* 0x006fea0003800000 */
.L_x_192:
        /* <DEDUP_REMOVED lines=9> */
[----:B------:R-:W-:Y:S01]  /*56f0*/  VIADD R14, R14, 0x1 ;  /* 0x000000010e0e7836 */ /* 0x000fe20000000000 */
        /* <DEDUP_REMOVED lines=10> */
[----:B------:R-:W-:Y:S01]  /*57a0*/  UMOV UR12, UR36 ;  /* 0x00000024000c7c82 */ /* 0x000fe20008000000 */
[----:B------:R-:W-:Y:S11]  /*57b0*/  UPRMT UR6, UR47, 0x654, UR25 ;  /* 0x000006542f067896 */ /* 0x000ff60008000019 */
[----:B------:R1:W-:Y:S01]  /*57c0*/  @!UP0 UTMALDG.3D [UR24], [UR4], desc[UR16] ;  /* 0x00001018040085b4 */ /* 0x0003e20008011000 */
[----:B------:R-:W-:Y:S05]  /*57d0*/  VOTEU.ALL UP0, P1 ;  /* 0x0000000000ff7886 */ /* 0x000fea0000800000 */
[----:B------:R1:W-:Y:S01]  /*57e0*/  @!UP0 UTMALDG.3D [UR8], [UR4], desc[UR16] ;  /* 0x00001008040085b4 */ /* 0x0003e20008011000 */
[----:B------:R1:W-:Y:S01]  /*57f0*/  @!P1 SYNCS.ARRIVE.TRANS64.RED.A0TR RZ, [UR21+0x70], R0 ;  /* 0x00007000ffff99a7 */ /* 0x0003e20008300415 */
[----:B------:R-:W-:Y:S01]  /*5800*/  SYNCS.ARRIVE.TRANS64.RED.A1T0 RZ, [UR6], RZ ;  /* 0x000000ffffff79a7 */ /* 0x000fe20008100406 */
[----:B------:R-:W2:Y:S02]  /*5810*/  SYNCS.PHASECHK.TRANS64.TRYWAIT P0, [UR21+0x98], R9 ;  /* 0x00009809ff0075a7 */ /* 0x000ea40008001115 */
[----:B-12---:R-:W-:Y:S05]  /*5820*/  @!P0 BRA `(.L_x_97) ;  /* 0x0000004400008947 */ /* 0x006fea0003800000 */
.L_x_194:
[----:B------:R-:W-:Y:S01]  /*5830*/  UPLOP3.LUT UP2, UPT, UPT, UPT, UPT, 0x80, 0x8 ;  /* 0x000000000008789c */ /* 0x000fe20003f4f070 */
[----:B------:R-:W-:Y:S01]  /*5840*/  @!P1 IADD3 R6, P0, PT, R16, 0x580, RZ ;  /* 0x0000058010069810 */ /* 0x000fe20007f1e0ff */
[----:B------:R-:W-:Y:S01]  /*5850*/  UMOV UR6, 0x0 ;  /* 0x0000000000067882 */ /* 0x000fe20000000000 */
[----:B------:R-:W-:Y:S01]  /*5860*/  UMOV UR7, 0x10000000 ;  /* 0x1000000000077882 */ /* 0x000fe20000000000 */
[----:B------:R-:W-:Y:S01]  /*5870*/  VOTEU.ALL UP0, P1 ;  /* 0x0000000000ff7886 */ /* 0x000fe20000800000 */
[----:B------:R-:W-:Y:S01]  /*5880*/  @!P1 R2UR UR5, R6 ;  /* 0x00000000060592ca */ /* 0x000fe200000e0000 */
[----:B-1----:R-:W-:Y:S01]  /*5890*/  @!P1 IMAD.X R0, RZ, RZ, R17, P0 ;  /* 0x000000ffff009224 */ /* 0x002fe200000e0611 */
[----:B------:R-:W-:Y:S01]  /*58a0*/  UMOV UR19, UR43 ;  /* 0x0000002b00137c82 */ /* 0x000fe20008000000 */
[----:B------:R-:W-:Y:S01]  /*58b0*/  UMOV UR20, UR36 ;  /* 0x0000002400147c82 */ /* 0x000fe20008000000 */
[----:B------:R-:W-:Y:S01]  /*58c0*/  @!UP0 UIADD3 UR18, UPT, UPT, UR42, 0x30, URZ ;  /* 0x000000302a128890 */ /* 0x000fe2000fffe0ff */
[----:B------:R-:W-:Y:S01]  /*58d0*/  R2UR UR24, R52 ;  /* 0x00000000341872ca */ /* 0x000fe200000e0000 */
[----:B------:R-:W-:Y:S01]  /*58e0*/  @!UP0 UIADD3 UR16, UPT, UPT, UR21, 0x3200, URZ ;  /* 0x0000320015108890 */ /* 0x000fe2000fffe0ff */
[----:B------:R-:W-:Y:S01]  /*58f0*/  @!P1 R2UR UR4, R0 ;  /* 0x00000000000492ca */ /* 0x000fe200000e0000 */
[----:B------:R-:W-:Y:S01]  /*5900*/  @!UP0 UIADD3 UR17, UPT, UPT, UR21, 0x78, URZ ;  /* 0x0000007815118890 */ /* 0x000fe2000fffe0ff */
[----:B------:R-:W-:Y:S01]  /*5910*/  ISETP.NE.AND P0, PT, R14, 0x2, PT ;  /* 0x000000020e00780c */ /* 0x000fe20003f05270 */
[----:B------:R-:W-:Y:S01]  /*5920*/  @!UP0 UIADD3 UR10, UPT, UPT, UR42, 0x70, URZ ;  /* 0x000000702a0a8890 */ /* 0x000fe2000fffe0ff */
[----:B------:R-:W-:Y:S01]  /*5930*/  LOP3.LUT R15, R15, 0x1, RZ, 0x3c, !PT ;  /* 0x000000010f0f7812 */ /* 0x000fe200078e3cff */
[----:B------:R-:W-:Y:S01]  /*5940*/  @!UP0 UIADD3 UR8, UPT, UPT, UR21, 0x3a00, URZ ;  /* 0x00003a0015088890 */ /* 0x000fe2000fffe0ff */
[----:B------:R-:W-:Y:S01]  /*5950*/  IMAD.U32 R8, RZ, RZ, UR5 ;  /* 0x00000005ff087e24 */ /* 0x000fe2000f8e00ff */
[----:B------:R-:W-:Y:S01]  /*5960*/  VOTEU.ALL UP0, P1 ;  /* 0x0000000000ff7886 */ /* 0x000fe20000800000 */
[----:B------:R-:W-:Y:S01]  /*5970*/  UMOV UR11, UR43 ;  /* 0x0000002b000b7c82 */ /* 0x000fe20008000000 */
[----:B------:R-:W-:Y:S01]  /*5980*/  UMOV UR12, UR36 ;  /* 0x00000024000c7c82 */ /* 0x000fe20008000000 */
[----:B------:R-:W-:Y:S01]  /*5990*/  UMOV UR9, UR17 ;  /* 0x0000001100097c82 */ /* 0x000fe20008000000 */
[----:B------:R-:W-:Y:S01]  /*59a0*/  SEL R0, RZ, 0x1, P0 ;  /* 0x00000001ff007807 */ /* 0x000fe20000000000 */
[----:B------:R-:W-:Y:S01]  /*59b0*/  UIADD3 UR28, UPT, UPT, UR13, UR24, URZ ;  /* 0x000000180d1c7290 */ /* 0x000fe2000fffe0ff */
[----:B------:R-:W-:Y:S01]  /*59c0*/  IMAD.U32 R9, RZ, RZ, UR4 ;  /* 0x00000004ff097e24 */ /* 0x000fe2000f8e00ff */
[----:B------:R-:W-:Y:S01]  /*59d0*/  @!P1 R2UR UR4, R8 ;  /* 0x00000000080492ca */ /* 0x000fe200000e0000 */
[----:B------:R-:W-:Y:S01]  /*59e0*/  UMOV UR36, UR29 ;  /* 0x0000001d00247c82 */ /* 0x000fe20008000000 */
[----:B------:R-:W-:Y:S02]  /*59f0*/  LOP3.LUT R13, R13, R0, RZ, 0x3c, !PT ;  /* 0x000000000d0d7212 */ /* 0x000fe400078e3cff */
[----:B------:R-:W-:Y:S02]  /*5a00*/  @!P1 R2UR UR5, R9 ;  /* 0x00000000090592ca */ /* 0x000fe400000e0000 */
[----:B------:R-:W-:Y:S11]  /*5a10*/  SEL R14, R14, RZ, P0 ;  /* 0x000000ff0e0e7207 */ /* 0x000ff60000000000 */
[----:B------:R1:W-:Y:S01]  /*5a20*/  @!UP0 UTMALDG.3D [UR16], [UR4], desc[UR6] ;  /* 0x00000610040085b4 */ /* 0x0003e20008011000 */
[----:B------:R-:W-:Y:S05]  /*5a30*/  VOTEU.ALL UP0, P1 ;  /* 0x0000000000ff7886 */ /* 0x000fea0000800000 */
[----:B------:R2:W-:Y:S01]  /*5a40*/  @!UP0 UTMALDG.3D [UR8], [UR4], desc[UR6] ;  /* 0x00000608040085b4 */ /* 0x0005e20008011000 */
[----:B------:R2:W-:Y:S01]  /*5a50*/  @!P1 SYNCS.ARRIVE.TRANS64.RED.A0TR RZ, [UR21+0x78], R7 ;  /* 0x00007807ffff99a7 */ /* 0x0005e20008300415 */
[----:B------:R-:W-:Y:S01]  /*5a60*/  SYNCS.ARRIVE.TRANS64.RED.A1T0 RZ, [UR37], RZ ;  /* 0x000000ffffff79a7 */ /* 0x000fe20008100425 */
[----:B-1----:R-:W-:Y:S01]  /*5a70*/  UIADD3 UR20, UPT, UPT, UR14, UR63, URZ ;  /* 0x0000003f0e147290 */ /* 0x002fe2000fffe0ff */
[----:B------:R-:W-:Y:S11]  /*5a80*/  BRA.U UP1, `(.L_x_98) ;  /* 0xfffffff101047547 */ /* 0x000ff6000b83ffff */
[----:B------:R-:W-:-:S04]  /*5a90*/  SHF.L.U32 R2, R15, 0x1f, RZ ;  /* 0x0000001f0f027819 */ /* 0x000fc800000006ff */
[----:B------:R-:W1:Y:S02]  /*5aa0*/  SYNCS.PHASECHK.TRANS64.TRYWAIT P0, [UR21+0x80], R2 ;  /* 0x00008002ff0075a7 */ /* 0x000e640008001115 */
[----:B-1----:R-:W-:Y:S05]  /*5ab0*/  @!P0 BRA `(.L_x_99) ;  /* 0x0000004000748947 */ /* 0x002fea0003800000 */
.L_x_196:
[----:B------:R-:W3:Y:S02]  /*5ac0*/  SYNCS.PHASECHK.TRANS64.TRYWAIT P0, [UR21+0x88], R2 ;  /* 0x00008802ff0075a7 */ /* 0x000ee40008001115 */
[----:B---3--:R-:W-:Y:S05]  /*5ad0*/  @!P0 BRA `(.L_x_100) ;  /* 0x0000004000848947 */ /* 0x008fea0003800000 */
.L_x_198:
[----:B------:R-:W3:Y:S02]  /*5ae0*/  SYNCS.PHASECHK.TRANS64.TRYWAIT P0, [UR21+0x90], R2 ;  /* 0x00009002ff0075a7 */ /* 0x000ee40008001115 */
[----:B---3--:R-:W-:Y:S05]  /*5af0*/  @!P0 BRA `(.L_x_101) ;  /* 0x0000004000948947 */ /* 0x008fea0003800000 */
.L_x_200:
[----:B-1----:R-:W-:-:S07]  /*5b00*/  MOV R0, UR21 ;  /* 0x0000001500007c02 */ /* 0x002fce0008000f00 */
.L_x_102:
[----:B-1----:R-:W-:-:S04]  /*5b10*/  SHF.L.U32 R2, R15, 0x1f, RZ ;  /* 0x0000001f0f027819 */ /* 0x002fc800000006ff */
[----:B------:R1:W3:Y:S03]  /*5b20*/  SYNCS.PHASECHK.TRANS64.TRYWAIT P0, [R0+URZ+0x98], R2 ;  /* 0x00009802000075a7 */ /* 0x0002e600080011ff */
[----:B---3--:R-:W-:Y:S05]  /*5b30*/  @!P0 NANOSLEEP.SYNCS 0x989680 ;  /* 0x009896800000895d */ /* 0x008fea0003900000 */
[----:B------:R-:W3:Y:S02]  /*5b40*/  @!P0 SYNCS.PHASECHK.TRANS64 P0, [R0+URZ+0x98], R2 ;  /* 0x00009802000085a7 */ /* 0x000ee400080010ff */
[----:B--23--:R-:W-:Y:S05]  /*5b50*/  @P0 EXIT ;  /* 0x000000000000094d */ /* 0x00cfea0003800000 */
[----:B------:R-:W-:Y:S05]  /*5b60*/  BRA `(.L_x_102) ;  /* 0xfffffffc00e87947 */ /* 0x000fea000383ffff */
.L_x_87:
[----:B------:R-:W-:-:S06]  /*5b70*/  UISETP.GE.AND UP0, UPT, UR25, 0x4, UPT ;  /* 0x000000041900788c */ /* 0x000fcc000bf06270 */
[----:B------:R-:W-:-:S13]  /*5b80*/  PLOP3.LUT P0, PT, PT, PT, UP0, 0x80, 0x8 ;  /* 0x000000000008781c */ /* 0x000fda0003f0f008 */
[----:B------:R-:W-:Y:S05]  /*5b90*/  @!P0 EXIT ;  /* 0x000000000000894d */ /* 0x000fea0003800000 */
[----:B------:R-:W-:Y:S01]  /*5ba0*/  BAR.SYNC.DEFER_BLOCKING 0x6, 0xa0 ;  /* 0x0182800000007b1d */ /* 0x000fe20000010000 */
[----:B------:R-:W-:Y:S01]  /*5bb0*/  IMAD.SHL.U32 R49, R61, 0x10, RZ ;  /* 0x000000103d317824 */ /* 0x000fe200078e00ff */
[----:B------:R-:W-:Y:S01]  /*5bc0*/  CS2R R58, SRZ ;  /* 0x00000000003a7805 */ /* 0x000fe2000001ff00 */
[----:B------:R-:W-:Y:S02]  /*5bd0*/  IMAD.SHL.U32 R5, R51, 0x200, RZ ;  /* 0x0000020033057824 */ /* 0x000fe400078e00ff */
[----:B------:R-:W-:Y:S01]  /*5be0*/  IMAD.U32 R23, R61, 0x10000, RZ ;  /* 0x000100003d177824 */ /* 0x000fe200078e00ff */
[----:B------:R-:W-:Y:S01]  /*5bf0*/  UMOV UR43, 0x400 ;  /* 0x00000400002b7882 */ /* 0x000fe20000000000 */
[----:B------:R-:W-:Y:S01]  /*5c00*/  LOP3.LUT R48, R49, 0x5b0, RZ, 0xc0, !PT ;  /* 0x000005b031307812 */ /* 0x000fe200078ec0ff */
[----:B------:R-:W-:Y:S01]  /*5c10*/  ULEA UR43, UR47, UR43, 0x18 ;  /* 0x0000002b2f2b7291 */ /* 0x000fe2000f8ec0ff */
[----:B------:R-:W1:Y:S01]  /*5c20*/  LDC.64 R44, c[0x0][0x888] ;  /* 0x00022200ff2c7b82 */ /* 0x000e620000000a00 */
[----:B------:R-:W-:Y:S01]  /*5c30*/  IMAD.SHL.U32 R4, R61, 0x2, RZ ;  /* 0x000000023d047824 */ /* 0x000fe200078e00ff */
[----:B------:R-:W-:Y:S01]  /*5c40*/  LOP3.LUT R48, R48, 0x200, R5, 0xf8, !PT ;  /* 0x0000020030307812 */ /* 0x000fe200078ef805 */
[----:B------:R-:W-:Y:S01]  /*5c50*/  IMAD.SHL.U32 R5, R51, 0x200000, RZ ;  /* 0x0020000033057824 */ /* 0x000fe200078e00ff */
[C---:B------:R-:W-:Y:S01]  /*5c60*/  LOP3.LUT R6, R49.reuse, 0x40, RZ, 0xc0, !PT ;  /* 0x0000004031067812 */ /* 0x040fe200078ec0ff */
[----:B------:R-:W-:Y:S01]  /*5c70*/  UIADD3 UR4, UPT, UPT, UR43, 0x200, URZ ;  /* 0x000002002b047890 */ /* 0x000fe2000fffe0ff */
[----:B------:R-:W-:Y:S01]  /*5c80*/  LOP3.LUT P0, RZ, R49, 0x40, RZ, 0xc0, !PT ;  /* 0x0000004031ff7812 */ /* 0x000fe2000780c0ff */
[----:B------:R-:W-:Y:S01]  /*5c90*/  IMAD.MOV.U32 R60, RZ, RZ, 0x1 ;  /* 0x00000001ff3c7424 */ /* 0x000fe200078e00ff */
[----:B------:R-:W2:Y:S01]  /*5ca0*/  LDC.64 R46, c[0x0][0x890] ;  /* 0x00022400ff2e7b82 */ /* 0x000ea20000000a00 */
[----:B------:R-:W-:Y:S01]  /*5cb0*/  LOP3.LUT R5, R5, 0x200000, RZ, 0xc0, !PT ;  /* 0x0020000005057812 */ /* 0x000fe200078ec0ff */
[----:B------:R-:W-:Y:S01]  /*5cc0*/  IMAD.MOV.U32 R22, RZ, RZ, RZ ;  /* 0x000000ffff167224 */ /* 0x000fe200078e00ff */
[----:B------:R-:W-:Y:S01]  /*5cd0*/  LOP3.LUT R4, R6, 0x8, R4, 0xf8, !PT ;  /* 0x0000000806047812 */ /* 0x000fe200078ef804 */
[----:B------:R-:W-:Y:S01]  /*5ce0*/  IMAD.MOV.U32 R56, RZ, RZ, RZ ;  /* 0x000000ffff387224 */ /* 0x000fe200078e00ff */
[----:B------:R-:W-:Y:S01]  /*5cf0*/  LOP3.LUT R23, R5, 0x400000, R23, 0xf8, !PT ;  /* 0x0040000005177812 */ /* 0x000fe200078ef817 */
[----:B------:R-:W-:Y:S01]  /*5d00*/  IMAD.U32 R53, RZ, RZ, UR4 ;  /* 0x00000004ff357e24 */ /* 0x000fe2000f8e00ff */
[----:B------:R-:W3:Y:S01]  /*5d10*/  LDS R0, [UR43+0x160] ;  /* 0x0001602bff007984 */ /* 0x000ee20008000800 */
[----:B------:R-:W4:Y:S01]  /*5d20*/  LDC.64 R42, c[0x0][0x8b0] ;  /* 0x00022c00ff2a7b82 */ /* 0x000f220000000a00 */
[----:B------:R-:W-:Y:S01]  /*5d30*/  LOP3.LUT R48, R48, R4, RZ, 0xfc, !PT ;  /* 0x0000000430307212 */ /* 0x000fe200078efcff */
[----:B------:R-:W1:Y:S01]  /*5d40*/  LDCU UR60, c[0x0][0x370] ;  /* 0x00006e00ff3c77ac */ /* 0x000e620008000800 */
[----:B------:R-:W-:Y:S01]  /*5d50*/  LOP3.LUT R61, R61, 0x60, RZ, 0xc0, !PT ;  /* 0x000000603d3d7812 */ /* 0x000fe200078ec0ff */
[----:B------:R-:W1:Y:S04]  /*5d60*/  LDCU UR42, c[0x0][0xb0c] ;  /* 0x00016180ff2a77ac */ /* 0x000e680008000800 */
[----:B------:R-:W1:Y:S01]  /*5d70*/  LDC.64 R40, c[0x0][0x8a8] ;  /* 0x00022a00ff287b82 */ /* 0x000e620000000a00 */
[----:B------:R-:W1:Y:S01]  /*5d80*/  LDCU UR39, c[0x0][0xb30] ;  /* 0x00016600ff2777ac */ /* 0x000e620008000800 */
[----:B------:R-:W1:Y:S01]  /*5d90*/  LDCU.64 UR54, c[0x0][0x888] ;  /* 0x00011100ff3677ac */ /* 0x000e620008000a00 */
[----:B------:R-:W1:Y:S01]  /*5da0*/  LDCU.64 UR40, c[0x0][0xb28] ;  /* 0x00016500ff2877ac */ /* 0x000e620008000a00 */
[----:B------:R-:W1:Y:S01]  /*5db0*/  LDCU.128 UR56, c[0x0][0xb10] ;  /* 0x00016200ff3877ac */ /* 0x000e620008000c00 */
[----:B------:R-:W1:Y:S01]  /*5dc0*/  LDCU UR53, c[0x0][0x374] ;  /* 0x00006e80ff3577ac */ /* 0x000e620008000800 */
[----:B------:R-:W-:Y:S01]  /*5dd0*/  UMOV UR52, URZ ;  /* 0x000000ff00347c82 */ /* 0x000fe20008000000 */
[----:B------:R-:W-:Y:S01]  /*5de0*/  UMOV UR46, URZ ;  /* 0x000000ff002e7c82 */ /* 0x000fe20008000000 */
[----:B---3--:R-:W-:Y:S01]  /*5df0*/  IMAD.IADD R23, R0, 0x1, R23 ;  /* 0x0000000100177824 */ /* 0x008fe200078e0217 */
[----:B--2---:R-:W-:-:S07]  /*5e00*/  P2R R0, PR, RZ, 0x1 ;  /* 0x00000001ff007803 */ /* 0x004fce0000000000 */
.L_x_146:
[----:B------:R-:W-:Y:S02]  /*5e10*/  LEA R3, R56, UR43, 0x3 ;  /* 0x0000002b38037c11 */ /* 0x000fe4000f8e18ff */
[----:B------:R-:W-:Y:S02]  /*5e20*/  SHF.L.U32 R0, R58, 0x1f, RZ ;  /* 0x0000001f3a007819 */ /* 0x000fe400000006ff */
[----:B-1----:R-:W-:Y:S02]  /*5e30*/  LEA R4, R56, UR43, 0x4 ;  /* 0x0000002b38047c11 */ /* 0x002fe4000f8e20ff */
[----:B------:R-:W2:Y:S02]  /*5e40*/  SYNCS.PHASECHK.TRANS64.TRYWAIT P0, [R3+URZ+0xb0], R0 ;  /* 0x0000b000030075a7 */ /* 0x000ea400080011ff */
[----:B--2---:R-:W-:Y:S05]  /*5e50*/  @!P0 BRA `(.L_x_103) ;  /* 0x0000003c00d48947 */ /* 0x004fea0003800000 */
.L_x_201:
        /* <DEDUP_REMOVED lines=11> */
[----:B------:R-:W-:Y:S01]  /*5f10*/  PLOP3.LUT P0, PT, PT, PT, UP1, 0x80, 0x8 ;  /* 0x000000000008781c */ /* 0x000fe20003f0f018 */
[----:B------:R-:W-:Y:S11]  /*5f20*/  UP2UR UR62, UPR, URZ, 0x2 ;  /* 0x00000002ff3e7883 */ /* 0x000ff60008000000 */
[----:B------:R-:W-:Y:S01]  /*5f30*/  @!UPT UIADD3 URZ, UPT, UPT, URZ, URZ, URZ ;  /* 0x000000fffffff290 */ /* 0x000fe2000fffe0ff */
        /* <DEDUP_REMOVED lines=13> */
[----:B------:R-:W2:Y:S01]  /*6010*/  LDCU UR12, c[0x0][0xb20] ;  /* 0x00016400ff0c77ac */ /* 0x000ea20008000800 */
[----:B------:R-:W-:Y:S02]  /*6020*/  UIMAD.WIDE.U32 UR4, UR53, UR59, URZ ;  /* 0x0000003b350472a5 */ /* 0x000fe4000f8e00ff */
[----:B------:R-:W-:Y:S02]  /*6030*/  UIMAD.WIDE.U32 UR6, UR60, UR56, URZ ;  /* 0x000000383c0672a5 */ /* 0x000fe4000f8e00ff */
[----:B------:R-:W-:Y:S02]  /*6040*/  UISETP.NE.AND UP0, UPT, UR58, 0x1, UPT ;  /* 0x000000013a00788c */ /* 0x000fe4000bf05270 */
[----:B------:R-:W-:Y:S02]  /*6050*/  UIMAD.WIDE.U32 UR8, UR37, UR59, URZ ;  /* 0x0000003b250872a5 */ /* 0x000fe4000f8e00ff */
[----:B------:R-:W-:Y:S02]  /*6060*/  UIMAD.WIDE.U32 UR10, UR38, UR56, URZ ;  /* 0x00000038260a72a5 */ /* 0x000fe4000f8e00ff */
[----:B------:R-:W-:Y:S02]  /*6070*/  UISETP.NE.AND UP1, UPT, UR42, 0x1, UPT ;  /* 0x000000012a00788c */ /* 0x000fe4000bf25270 */
[----:B------:R-:W-:Y:S01]  /*6080*/  UISETP.NE.AND UP2, UPT, UR45, 0x1, UPT ;  /* 0x000000012d00788c */ /* 0x000fe2000bf45270 */
[----:B------:R-:W-:Y:S02]  /*6090*/  UMOV UR4, UR5 ;  /* 0x0000000500047c82 */ /* 0x000fe40008000000 */
[----:B--2---:R-:W-:Y:S03]  /*60a0*/  USHF.R.U32.HI UR5, URZ, UR12, UR4 ;  /* 0x0000000cff057299 */ /* 0x004fe60008011604 */
[----:B------:R-:W-:Y:S02]  /*60b0*/  UMOV UR4, UR7 ;  /* 0x0000000700047c82 */ /* 0x000fe40008000000 */
[----:B------:R-:W-:Y:S02]  /*60c0*/  USHF.R.U32.HI UR7, URZ, UR57, UR4 ;  /* 0x00000039ff077299 */ /* 0x000fe40008011604 */
[----:B------:R-:W-:Y:S02]  /*60d0*/  USEL UR4, UR53, UR5, !UP0 ;  /* 0x0000000535047287 */ /* 0x000fe4000c000000 */
[----:B------:R-:W-:Y:S01]  /*60e0*/  USEL UR7, UR60, UR7, !UP1 ;  /* 0x000000073c077287 */ /* 0x000fe2000c800000 */
[----:B------:R-:W-:Y:S01]  /*60f0*/  UMOV UR5, UR9 ;  /* 0x0000000900057c82 */ /* 0x000fe20008000000 */
[----:B------:R-:W-:Y:S02]  /*6100*/  UIMAD.WIDE.U32 UR8, UR4, UR40, URZ ;  /* 0x00000028040872a5 */ /* 0x000fe4000f8e00ff */
[----:B------:R-:W-:Y:S03]  /*6110*/  USHF.R.U32.HI UR6, URZ, UR12, UR5 ;  /* 0x0000000cff067299 */ /* 0x000fe60008011605 */
[----:B------:R-:W-:Y:S01]  /*6120*/  UMOV UR5, UR11 ;  /* 0x0000000b00057c82 */ /* 0x000fe20008000000 */
[----:B------:R-:W-:Y:S02]  /*6130*/  UIMAD.WIDE.U32 UR10, UR7, UR40, URZ ;  /* 0x00000028070a72a5 */ /* 0x000fe4000f8e00ff */
[----:B------:R-:W-:Y:S02]  /*6140*/  USHF.R.U32.HI UR12, URZ, UR57, UR5 ;  /* 0x00000039ff0c7299 */ /* 0x000fe40008011605 */
[----:B------:R-:W-:Y:S01]  /*6150*/  USEL UR6, UR37, UR6, !UP0 ;  /* 0x0000000625067287 */ /* 0x000fe2000c000000 */
[----:B------:R-:W-:Y:S02]  /*6160*/  UMOV UR5, UR9 ;  /* 0x0000000900057c82 */ /* 0x000fe40008000000 */
[----:B------:R-:W-:Y:S01]  /*6170*/  UMOV UR10, UR11 ;  /* 0x0000000b000a7c82 */ /* 0x000fe20008000000 */
[----:B------:R-:W-:Y:S02]  /*6180*/  @UP2 USHF.R.U32.HI UR4, URZ, UR41, UR5 ;  /* 0x00000029ff042299 */ /* 0x000fe40008011605 */
[----:B------:R-:W-:Y:S02]  /*6190*/  @UP2 USHF.R.U32.HI UR7, URZ, UR41, UR10 ;  /* 0x00000029ff072299 */ /* 0x000fe4000801160a */
[----:B------:R-:W-:Y:S02]  /*61a0*/  UIMAD UR4, UR45, UR4, URZ ;  /* 0x000000042d0472a4 */ /* 0x000fe4000f8e02ff */
        /* <DEDUP_REMOVED lines=8> */
[----:B------:R-:W-:Y:S02]  /*6230*/  USEL UR11, UR6, UR4, !UP2 ;  /* 0x00000004060b7287 */ /* 0x000fe4000d000000 */
[----:B------:R-:W-:Y:S02]  /*6240*/  UIADD3 UR8, UPT, UPT, -UR5, URZ, URZ ;  /* 0x000000ff05087290 */ /* 0x000fe4000fffe1ff */
[----:B------:R-:W-:Y:S01]  /*6250*/  UIADD3 UR10, UPT, UPT, -UR11, URZ, URZ ;  /* 0x000000ff0b0a7290 */ /* 0x000fe2000fffe1ff */
[----:B------:R-:W-:Y:S01]  /*6260*/  @!UP0 UMOV UR4, UR9 ;  /* 0x0000000900048c82 */ /* 0x000fe20008000000 */
[----:B------:R-:W-:Y:S02]  /*6270*/  UIADD3 UR9, UPT, UPT, -UR6, URZ, URZ ;  /* 0x000000ff06097290 */ /* 0x000fe4000fffe1ff */
[----:B------:R-:W-:Y:S02]  /*6280*/  @!UP0 USHF.R.U32.HI UR4, URZ, UR41, UR4 ;  /* 0x00000029ff048299 */ /* 0x000fe40008011604 */
[----:B------:R-:W-:Y:S02]  /*6290*/  UIMAD UR10, UR45, UR10, UR6 ;  /* 0x0000000a2d0a72a4 */ /* 0x000fe4000f8e0206 */
[----:B------:R-:W-:Y:S04]  /*62a0*/  @!UP0 USEL UR4, UR5, UR4, !UP2 ;  /* 0x0000000405048287 */ /* 0x000fe8000d000000 */
[----:B------:R-:W-:Y:S02]  /*62b0*/  @!UP0 UIMAD UR10, UR7, UR10, UR4 ;  /* 0x0000000a070a82a4 */ /* 0x000fe4000f8e0204 */
[----:B------:R-:W-:Y:S02]  /*62c0*/  @!UP0 UIADD3 UR11, UPT, UPT, UR11, -UR4, URZ ;  /* 0x800000040b0b8290 */ /* 0x000fe4000fffe0ff */
[----:B------:R-:W-:Y:S02]  /*62d0*/  UIMAD UR7, UR42, UR8, UR38 ;  /* 0x000000082a0772a4 */ /* 0x000fe4000f8e0226 */
[----:B------:R-:W-:Y:S02]  /*62e0*/  @!UP0 UIMAD UR6, UR11, UR45, UR5 ;  /* 0x0000002d0b0682a4 */ /* 0x000fe4000f8e0205 */
[----:B------:R-:W-:Y:S01]  /*62f0*/  UIMAD UR4, UR58, UR9, UR37 ;  /* 0x000000093a0472a4 */ /* 0x000fe2000f8e0225 */
[----:B------:R-:W-:Y:S02]  /*6300*/  @!UP0 UMOV UR5, UR10 ;  /* 0x0000000a00058c82 */ /* 0x000fe40008000000 */
[----:B------:R-:W-:Y:S02]  /*6310*/  UIMAD UR38, UR5, UR42, UR7 ;  /* 0x0000002a052672a4 */ /* 0x000fe4000f8e0207 */
[----:B------:R-:W-:Y:S11]  /*6320*/  UIMAD UR37, UR6, UR58, UR4 ;  /* 0x0000003a062572a4 */ /* 0x000ff6000f8e0204 */
[----:B------:R-:W-:Y:S01]  /*6330*/  @!UPT UIADD3 URZ, UPT, UPT, URZ, URZ, URZ ;  /* 0x000000fffffff290 */ /* 0x000fe2000fffe0ff */
.L_x_104:
[----:B------:R-:W-:Y:S01]  /*6340*/  UISETP.NE.AND UP0, UPT, UR39, 0x1, UPT ;  /* 0x000000012700788c */ /* 0x000fe2000bf05270 */
[----:B------:R-:W-:Y:S01]  /*6350*/  LOP3.LUT P0, RZ, R53, 0x90, RZ, 0xc0, !PT ;  /* 0x0000009035ff7812 */ /* 0x000fe2000780c0ff */
[----:B------:R-:W-:Y:S01]  /*6360*/  USHF.L.U32 UR50, UR20, 0x6, URZ ;  /* 0x0000000614327899 */ /* 0x000fe200080006ff */
[----:B------:R-:W-:Y:S01]  /*6370*/  BSSY.RECONVERGENT B6, `(.L_x_105) ;  /* 0x0000034000067945 */ /* 0x000fe20003800200 */
[----:B------:R-:W-:Y:S01]  /*6380*/  USHF.L.U32 UR49, UR28, 0x7, URZ ;  /* 0x000000071c317899 */ /* 0x000fe200080006ff */
[----:B------:R-:W-:Y:S06]  /*6390*/  IADD3 R56, PT, PT, R56, 0x1, RZ ;  /* 0x0000000138387810 */ /* 0x000fec0007ffe0ff */
[----:B------:R-:W2:Y:S01]  /*63a0*/  @!UP0 LDCU.128 UR12, c[0x0][0xb10] ;  /* 0x00016200ff0c87ac */ /* 0x000ea20008000c00 */
[----:B------:R-:W3:Y:S01]  /*63b0*/  @!UP0 LDCU UR5, c[0x0][0xb0c] ;  /* 0x00016180ff0587ac */ /* 0x000ee20008000800 */
[----:B------:R-:W4:Y:S01]  /*63c0*/  @!UP0 LDCU UR10, c[0x0][0xb20] ;  /* 0x00016400ff0a87ac */ /* 0x000f220008000800 */
[----:B--2---:R-:W-:Y:S02]  /*63d0*/  UIMAD.WIDE.U32 UR8, UR38, UR12, URZ ;  /* 0x0000000c260872a5 */ /* 0x004fe4000f8e00ff */
[----:B------:R-:W-:Y:S02]  /*63e0*/  UIMAD.WIDE.U32 UR6, UR37, UR15, URZ ;  /* 0x0000000f250672a5 */ /* 0x000fe4000f8e00ff */
[----:B------:R-:W-:Y:S03]  /*63f0*/  @!UP0 UISETP.NE.AND UP1, UPT, UR14, 0x1, UPT ;  /* 0x000000010e00888c */ /* 0x000fe6000bf25270 */
[----:B------:R-:W-:Y:S01]  /*6400*/  @!UP0 UMOV UR4, UR9 ;  /* 0x0000000900048c82 */ /* 0x000fe20008000000 */
[----:B---3--:R-:W-:Y:S02]  /*6410*/  @!UP0 UISETP.NE.AND UP2, UPT, UR5, 0x1, UPT ;  /* 0x000000010500888c */ /* 0x008fe4000bf45270 */
[----:B------:R-:W-:Y:S01]  /*6420*/  @!UP0 USHF.R.U32.HI UR4, URZ, UR13, UR4 ;  /* 0x0000000dff048299 */ /* 0x000fe20008011604 */
[----:B------:R-:W-:Y:S02]  /*6430*/  @!UP0 UMOV UR6, UR7 ;  /* 0x0000000700068c82 */ /* 0x000fe40008000000 */
[----:B----4-:R-:W-:Y:S02]  /*6440*/  @!UP0 USHF.R.U32.HI UR6, URZ, UR10, UR6 ;  /* 0x0000000aff068299 */ /* 0x010fe40008011606 */
[----:B------:R-:W-:Y:S02]  /*6450*/  @!UP0 USEL UR7, UR38, UR4, !UP2 ;  /* 0x0000000426078287 */ /* 0x000fe4000d000000 */
[----:B------:R-:W-:Y:S04]  /*6460*/  @!UP0 USEL UR6, UR37, UR6, !UP1 ;  /* 0x0000000625068287 */ /* 0x000fe8000c800000 */
[----:B------:R-:W-:Y:S02]  /*6470*/  @!UP0 UIADD3 UR4, UPT, UPT, -UR7, UR6, URZ ;  /* 0x0000000607048290 */ /* 0x000fe4000fffe1ff */
[----:B------:R-:W-:Y:S02]  /*6480*/  @!UP0 UIADD3 UR6, UPT, UPT, UR7, -UR6, URZ ;  /* 0x8000000607068290 */ /* 0x000fe4000fffe0ff */
[----:B------:R-:W-:Y:S02]  /*6490*/  @!UP0 UIMAD UR38, UR4, UR5, UR38 ;  /* 0x00000005042682a4 */ /* 0x000fe4000f8e0226 */
[----:B------:R-:W-:Y:S01]  /*64a0*/  @!UP0 UIMAD UR37, UR6, UR14, UR37 ;  /* 0x0000000e062582a4 */ /* 0x000fe2000f8e0225 */
[----:B------:R-:W-:Y:S11]  /*64b0*/  @!P0 BRA `(.L_x_106) ;  /* 0x00000000007c8947 */ /* 0x000ff60003800000 */
[----:B------:R-:W2:Y:S01]  /*64c0*/  LDCU.64 UR8, c[0x4][0x80] ;  /* 0x01001000ff0877ac */ /* 0x000ea20008000a00 */
[----:B------:R-:W-:Y:S01]  /*64d0*/  MOV R2, 0x0 ;  /* 0x0000000000027802 */ /* 0x000fe20000000f00 */
[----:B------:R-:W-:Y:S02]  /*64e0*/  HFMA2 R12, -RZ, RZ, 0, 5.9604644775390625e-08 ;  /* 0x00000001ff0c7431 */ /* 0x000fe400000001ff */
[----:B------:R-:W-:Y:S01]  /*64f0*/  IMAD.MOV.U32 R8, RZ, RZ, 0x70 ;  /* 0x00000070ff087424 */ /* 0x000fe200078e00ff */
[----:B------:R3:W4:Y:S01]  /*6500*/  LDC.64 R14, c[0x4][R2] ;  /* 0x01000000020e7b82 */ /* 0x0007220000000a00 */
[----:B------:R-:W1:Y:S01]  /*6510*/  LDCU.64 UR6, c[0x4][0x88] ;  /* 0x01001100ff0677ac */ /* 0x000e620008000a00 */
[----:B------:R-:W-:Y:S01]  /*6520*/  IMAD.MOV.U32 R13, RZ, RZ, RZ ;  /* 0x000000ffff0d7224 */ /* 0x000fe200078e00ff */
[----:B------:R-:W1:Y:S01]  /*6530*/  LDCU.64 UR4, c[0x4][0x8] ;  /* 0x01000100ff0477ac */ /* 0x000e620008000a00 */
[----:B--2---:R-:W-:Y:S01]  /*6540*/  MOV R5, UR9 ;  /* 0x0000000900057c02 */ /* 0x004fe20008000f00 */
[----:B------:R-:W-:Y:S01]  /*6550*/  IMAD.U32 R4, RZ, RZ, UR8 ;  /* 0x00000008ff047e24 */ /* 0x000fe2000f8e00ff */
[----:B-1----:R-:W-:Y:S01]  /*6560*/  MOV R7, UR7 ;  /* 0x0000000700077c02 */ /* 0x002fe20008000f00 */
[----:B------:R-:W-:Y:S01]  /*6570*/  IMAD.U32 R6, RZ, RZ, UR6 ;  /* 0x00000006ff067e24 */ /* 0x000fe2000f8e00ff */
[----:B------:R-:W-:Y:S01]  /*6580*/  MOV R11, UR5 ;  /* 0x00000005000b7c02 */ /* 0x000fe20008000f00 */
[----:B------:R-:W-:Y:S02]  /*6590*/  IMAD.U32 R10, RZ, RZ, UR4 ;  /* 0x00000004ff0a7e24 */ /* 0x000fe4000f8e00ff */
[----:B------:R-:W-:Y:S07]  /*65a0*/  LEPC R20, `(.L_x_107) ;  /* 0x000000001014794e */ /* 0x000fee0000000000 */
[----:B---345:R-:W-:Y:S05]  /*65b0*/  CALL.ABS.NOINC R14 ;  /* 0x000000000e007343 */ /* 0x038fea0003c00000 */
.L_x_107:
[----:B------:R-:W1:Y:S01]  /*65c0*/  LDCU.64 UR8, c[0x4][0x80] ;  /* 0x01001000ff0877ac */ /* 0x000e620008000a00 */
[----:B------:R-:W2:Y:S01]  /*65d0*/  LDC.64 R2, c[0x4][R2] ;  /* 0x0100000002027b82 */ /* 0x000ea20000000a00 */
[----:B------:R-:W-:Y:S02]  /*65e0*/  HFMA2 R12, -RZ, RZ, 0, 5.9604644775390625e-08 ;  /* 0x00000001ff0c7431 */ /* 0x000fe400000001ff */
[----:B------:R-:W-:Y:S02]  /*65f0*/  IMAD.MOV.U32 R8, RZ, RZ, 0x70 ;  /* 0x00000070ff087424 */ /* 0x000fe400078e00ff */
[----:B------:R-:W-:Y:S01]  /*6600*/  IMAD.MOV.U32 R13, RZ, RZ, RZ ;  /* 0x000000ffff0d7224 */ /* 0x000fe200078e00ff */
[----:B------:R-:W3:Y:S01]  /*6610*/  LDCU.64 UR6, c[0x4][0x88] ;  /* 0x01001100ff0677ac */ /* 0x000ee20008000a00 */
[----:B------:R-:W4:Y:S01]  /*6620*/  LDCU.64 UR4, c[0x4][0x8] ;  /* 0x01000100ff0477ac */ /* 0x000f220008000a00 */
[----:B-1----:R-:W-:Y:S02]  /*6630*/  MOV R4, UR8 ;  /* 0x0000000800047c02 */ /* 0x002fe40008000f00 */
[----:B------:R-:W-:Y:S02]  /*6640*/  MOV R5, UR9 ;  /* 0x0000000900057c02 */ /* 0x000fe40008000f00 */
[----:B---3--:R-:W-:Y:S01]  /*6650*/  MOV R7, UR7 ;  /* 0x0000000700077c02 */ /* 0x008fe20008000f00 */
[----:B------:R-:W-:Y:S01]  /*6660*/  IMAD.U32 R6, RZ, RZ, UR6 ;  /* 0x00000006ff067e24 */ /* 0x000fe2000f8e00ff */
[----:B----4-:R-:W-:Y:S01]  /*6670*/  MOV R11, UR5 ;  /* 0x00000005000b7c02 */ /* 0x010fe20008000f00 */
[----:B------:R-:W-:Y:S02]  /*6680*/  IMAD.U32 R10, RZ, RZ, UR4 ;  /* 0x00000004ff0a7e24 */ /* 0x000fe4000f8e00ff */
[----:B------:R-:W-:Y:S07]  /*6690*/  LEPC R20, `(.L_x_106) ;  /* 0x000000001014794e */ /* 0x000fee0000000000 */
[----:B--2---:R-:W-:Y:S05]  /*66a0*/  CALL.ABS.NOINC R2 ;  /* 0x0000000002007343 */ /* 0x004fea0003c00000 */
.L_x_106:
[----:B------:R-:W-:Y:S05]  /*66b0*/  BSYNC.RECONVERGENT B6 ;  /* 0x0000000000067941 */ /* 0x000fea0003800200 */
.L_x_105:
[----:B------:R-:W-:Y:S02]  /*66c0*/  ISETP.NE.U32.AND P0, PT, RZ, UR54, PT ;  /* 0x00000036ff007c0c */ /* 0x000fe4000bf05070 */
[C---:B------:R-:W-:Y:S02]  /*66d0*/  ISETP.NE.U32.AND P1, PT, R46.reuse, RZ, PT ;  /* 0x000000ff2e00720c */ /* 0x040fe40003f25070 */
[----:B------:R-:W-:Y:S02]  /*66e0*/  ISETP.NE.U32.AND P4, PT, R46, RZ, PT ;  /* 0x000000ff2e00720c */ /* 0x000fe40003f85070 */
[----:B------:R-:W-:Y:S02]  /*66f0*/  ISETP.NE.AND.EX P0, PT, RZ, UR55, PT, P0 ;  /* 0x00000037ff007c0c */ /* 0x000fe4000bf05300 */
[C---:B------:R-:W-:Y:S02]  /*6700*/  ISETP.NE.AND.EX P1, PT, R47.reuse, RZ, PT, P1 ;  /* 0x000000ff2f00720c */ /* 0x040fe40003f25310 */
[----:B------:R-:W-:Y:S02]  /*6710*/  ISETP.NE.AND.EX P4, PT, R47, RZ, P0, P4 ;  /* 0x000000ff2f00720c */ /* 0x000fe40000785340 */
[----:B------:R-:W-:Y:S02]  /*6720*/  ISETP.NE.U32.AND P5, PT, R42, RZ, PT ;  /* 0x000000ff2a00720c */ /* 0x000fe40003fa5070 */
[----:B------:R-:W-:Y:S02]  /*6730*/  ISETP.NE.U32.AND P3, PT, RZ, UR54, PT ;  /* 0x00000036ff007c0c */ /* 0x000fe4000bf65070 */
[----:B------:R-:W-:Y:S02]  /*6740*/  PLOP3.LUT P2, PT, PT, PT, PT, 0x8, 0x80 ;  /* 0x000000000080781c */ /* 0x000fe40003f4e170 */
[----:B------:R-:W-:Y:S02]  /*6750*/  ISETP.NE.AND.EX P5, PT, R43, RZ, PT, P5 ;  /* 0x000000ff2b00720c */ /* 0x000fe40003fa5350 */
[----:B------:R-:W-:Y:S03]  /*6760*/  ISETP.NE.AND.EX P3, PT, RZ, UR55, PT, P3 ;  /* 0x00000037ff007c0c */ /* 0x000fe6000bf65330 */
[----:B------:R-:W-:Y:S01]  /*6770*/  @!P4 PLOP3.LUT P2, PT, P1, PT, PT, 0x80, 0x8 ;  /* 0x000000000008c81c */ /* 0x000fe20000f4f070 */
[----:B------:R-:W-:Y:S01]  /*6780*/  @!UPT UIADD3 URZ, UPT, UPT, URZ, URZ, URZ ;  /* 0x000000fffffff290 */ /* 0x000fe2000fffe0ff */
[----:B------:R-:W-:Y:S11]  /*6790*/  @!P1 BRA `(.L_x_108) ;  /* 0x0000000000309947 */ /* 0x000ff60003800000 */
        /* <DEDUP_REMOVED lines=12> */
.L_x_108:
[----:B------:R-:W-:Y:S05]  /*6860*/  @!P5 BRA `(.L_x_109) ;  /* 0x000000000024d947 */ /* 0x000fea0003800000 */
[----:B------:R-:W-:Y:S01]  /*6870*/  ISETP.NE.U32.AND P0, PT, R40, RZ, PT ;  /* 0x000000ff2800720c */ /* 0x000fe20003f05070 */
[----:B------:R-:W2:Y:S03]  /*6880*/  LDCU.64 UR4, c[0x0][0x358] ;  /* 0x00006b00ff0477ac */ /* 0x000ea60008000a00 */
[----:B------:R-:W-:Y:S11]  /*6890*/  ISETP.NE.AND.EX P0, PT, R41, RZ, PT, P0 ;  /* 0x000000ff2900720c */ /* 0x000ff60003f05300 */
[----:B------:R-:W-:Y:S02]  /*68a0*/  @!UPT UIADD3 URZ, UPT, UPT, URZ, URZ, URZ ;  /* 0x000000fffffff290 */ /* 0x000fe4000fffe0ff */
[----:B------:R-:W4:Y:S01]  /*68b0*/  @P0 LDC.64 R2, c[0x0][0x8a8] ;  /* 0x00022a00ff020b82 */ /* 0x000f220000000a00 */
[----:B-1----:R-:W-:Y:S04]  /*68c0*/  @P0 IMAD R0, R42, UR36, RZ ;  /* 0x000000242a000c24 */ /* 0x002fe8000f8e02ff */
[----:B----4-:R-:W-:Y:S05]  /*68d0*/  @P0 IMAD.WIDE R2, R0, 0x4, R2 ;  /* 0x0000000400020825 */ /* 0x010fea00078e0202 */
[----:B--2--5:R2:W5:Y:S02]  /*68e0*/  @P0 LDG.E R24, desc[UR4][R2.64] ;  /* 0x0000000402180981 */ /* 0x024564000c1e1900 */
[----:B--2---:R-:W4:Y:S02]  /*68f0*/  @!P0 LDC R24, c[0x0][0x8a0] ;  /* 0x00022800ff188b82 */ /* 0x004f240000000800 */
.L_x_109:
[----:B---3-5:R-:W-:Y:S01]  /*6900*/  FSETP.NEU.AND P0, PT, R27, RZ, PT ;  /* 0x000000ff1b00720b */ /* 0x028fe20003f0d000 */
[----:B------:R-:W-:Y:S01]  /*6910*/  IMAD.SHL.U32 R57, R48, 0x2, RZ ;  /* 0x0000000230397824 */ /* 0x000fe200078e00ff */
[----:B------:R-:W-:Y:S01]  /*6920*/  SEL R3, RZ, 0xffffffff, P3 ;  /* 0xffffffffff037807 */ /* 0x000fe20001800000 */
[----:B------:R-:W-:Y:S01]  /*6930*/  BSSY B1, `(.L_x_110) ;  /* 0x0000033000017945 */ /* 0x000fe20003800000 */
[----:B------:R-:W-:Y:S01]  /*6940*/  @!P4 LOP3.LUT P3, RZ, R50, 0xff, RZ, 0xc0, !PT ;  /* 0x000000ff32ffc812 */ /* 0x000fe2000786c0ff */
[----:B------:R-:W-:Y:S01]  /*6950*/  IMAD.MOV.U32 R64, RZ, RZ, 0x1 ;  /* 0x00000001ff407424 */ /* 0x000fe200078e00ff */
[----:B-1----:R-:W-:Y:S01]  /*6960*/  @!P4 SEL R0, RZ, 0xffffffff, P0 ;  /* 0xffffffffff00c807 */ /* 0x002fe20000000000 */
[----:B------:R-:W-:Y:S01]  /*6970*/  IMAD R25, R22, 0x40, R23 ;  /* 0x0000004016197824 */ /* 0x000fe200078e0217 */
[----:B------:R-:W-:Y:S01]  /*6980*/  LOP3.LUT R60, R60, 0x1, RZ, 0x3c, !PT ;  /* 0x000000013c3c7812 */ /* 0x000fe200078e3cff */
[----:B------:R-:W-:Y:S01]  /*6990*/  IMAD.MOV.U32 R26, RZ, RZ, RZ ;  /* 0x000000ffff1a7224 */ /* 0x000fe200078e00ff */
[----:B------:R-:W-:Y:S02]  /*69a0*/  @P2 SEL R0, R3, R0, !P3 ;  /* 0x0000000003002207 */ /* 0x000fe40005800000 */
[----:B------:R-:W-:Y:S02]  /*69b0*/  CS2R R38, SRZ ;  /* 0x0000000000267805 */ /* 0x000fe4000001ff00 */
[----:B------:R-:W-:Y:S02]  /*69c0*/  LEA R54, R22, UR43, 0x3 ;  /* 0x0000002b16367c11 */ /* 0x000fe4000f8e18ff */
[----:B------:R-:W-:Y:S02]  /*69d0*/  CS2R R36, SRZ ;  /* 0x0000000000247805 */ /* 0x000fe4000001ff00 */
[----:B------:R-:W-:Y:S02]  /*69e0*/  @!P4 LOP3.LUT R0, R0, 0x1, RZ, 0xc0, !PT ;  /* 0x000000010000c812 */ /* 0x000fe400078ec0ff */
[----:B------:R-:W-:Y:S02]  /*69f0*/  CS2R R30, SRZ ;  /* 0x00000000001e7805 */ /* 0x000fe4000001ff00 */
[----:B------:R-:W-:Y:S02]  /*6a00*/  SEL R2, RZ, 0xffffffff, P0 ;  /* 0xffffffffff027807 */ /* 0x000fe40000000000 */
[----:B------:R-:W-:Y:S02]  /*6a10*/  CS2R R28, SRZ ;  /* 0x00000000001c7805 */ /* 0x000fe4000001ff00 */
[----:B------:R-:W-:Y:S01]  /*6a20*/  ISETP.NE.U32.OR P6, PT, R0, 0x1, P4 ;  /* 0x000000010000780c */ /* 0x000fe200027c5470 */
[----:B------:R-:W-:Y:S01]  /*6a30*/  VIADD R63, R57, UR43 ;  /* 0x0000002b393f7c36 */ /* 0x000fe20008000000 */
[----:B------:R-:W-:Y:S02]  /*6a40*/  LOP3.LUT P4, R55, R50, 0xff, RZ, 0xc0, !PT ;  /* 0x000000ff32377812 */ /* 0x000fe4000788c0ff */
[----:B------:R-:W-:Y:S02]  /*6a50*/  P2R R62, PR, RZ, 0x40 ;  /* 0x00000040ff3e7803 */ /* 0x000fe40000000000 */
[----:B------:R-:W-:Y:S04]  /*6a60*/  @P1 SEL R2, R3, R2, !P4 ;  /* 0x0000000203021207 */ /* 0x000fe80006000000 */
[----:B------:R-:W-:Y:S03]  /*6a70*/  LOP3.LUT R2, R2, 0x1, RZ, 0xc0, !PT ;  /* 0x0000000102027812 */ /* 0x000fe600078ec0ff */
[----:B------:R-:W-:Y:S02]  /*6a80*/  @P6 SHF.L.U32 R0, R60, 0x1f, RZ ;  /* 0x0000001f3c006819 */ /* 0x000fe400000006ff */
[----:B------:R-:W-:Y:S02]  /*6a90*/  ISETP.NE.U32.AND P5, PT, R2, 0x1, PT ;  /* 0x000000010200780c */ /* 0x000fe40003fa5070 */
[----:B------:R1:W2:Y:S02]  /*6aa0*/  @P6 SYNCS.PHASECHK.TRANS64.TRYWAIT P3, [UR43+0x60], R0 ;  /* 0x00006000ff0065a7 */ /* 0x0002a4000806112b */
[----:B------:R-:W-:Y:S02]  /*6ab0*/  P2R R65, PR, RZ, 0x20 ;  /* 0x00000020ff417803 */ /* 0x000fe40000000000 */
[----:B-1----:R-:W-:Y:S04]  /*6ac0*/  SHF.L.U32 R0, R59, 0x1f, RZ ;  /* 0x0000001f3b007819 */ /* 0x002fe800000006ff */
[----:B------:R1:W3:Y:S01]  /*6ad0*/  SYNCS.PHASECHK.TRANS64.TRYWAIT P2, [R54+URZ+0xd0], R0 ;  /* 0x0000d000360075a7 */ /* 0x0002e200080411ff */
[----:B--2---:R-:W-:Y:S01]  /*6ae0*/  @P6 SEL R64, RZ, 0x1, !P3 ;  /* 0x00000001ff406807 */ /* 0x004fe20005800000 */
[----:B-1----:R-:W-:Y:S06]  /*6af0*/  @!P6 BRA `(.L_x_111) ;  /* 0x000000000058e947 */ /* 0x002fec0003800000 */
[----:B------:R-:W-:Y:S01]  /*6b00*/  VIADD R2, R63, 0x200 ;  /* 0x000002003f027836 */ /* 0x000fe20000000000 */
[----:B------:R-:W-:Y:S01]  /*6b10*/  LOP3.LUT P6, RZ, R49, 0x40, RZ, 0xc0, !PT ;  /* 0x0000004031ff7812 */ /* 0x000fe200078cc0ff */
[----:B------:R-:W-:Y:S01]  /*6b20*/  BSSY B0, `(.L_x_112) ;  /* 0x000000e000007945 */ /* 0x000fe20003800000 */
[----:B------:R-:W-:Y:S01]  /*6b30*/  ISETP.NE.AND P1, PT, R64, RZ, PT ;  /* 0x000000ff4000720c */ /* 0x000fe20003f25270 */
[----:B------:R-:W-:Y:S01]  /*6b40*/  @P5 VIADD R4, R63, 0x210 ;  /* 0x000002103f045836 */ /* 0x000fe20000000000 */
[----:B------:R-:W-:Y:S01]  /*6b50*/  PLOP3.LUT P0, PT, PT, PT, PT, 0x8, 0x80 ;  /* 0x000000000080781c */ /* 0x000fe20003f0e170 */
[----:B------:R-:W-:Y:S01]  /*6b60*/  IMAD.MOV.U32 R39, RZ, RZ, RZ ;  /* 0x000000ffff277224 */ /* 0x000fe200078e00ff */
[----:B------:R-:W-:Y:S02]  /*6b70*/  @P5 PLOP3.LUT P0, PT, P6, PT, PT, 0x80, 0x8 ;  /* 0x000000000008581c */ /* 0x000fe4000370f070 */
[----:B------:R-:W-:Y:S02]  /*6b80*/  CS2R R36, SRZ ;  /* 0x0000000000247805 */ /* 0x000fe4000001ff00 */
[----:B------:R-:W-:Y:S02]  /*6b90*/  CS2R R30, SRZ ;  /* 0x00000000001e7805 */ /* 0x000fe4000001ff00 */
[----:B------:R-:W-:Y:S07]  /*6ba0*/  CS2R R28, SRZ ;  /* 0x00000000001c7805 */ /* 0x000fee000001ff00 */
[----:B------:R-:W-:Y:S01]  /*6bb0*/  @P0 VIADD R4, R2, 0xfffffff0 ;  /* 0xfffffff002040836 */ /* 0x000fe20000000000 */
[----:B------:R-:W-:Y:S06]  /*6bc0*/  @P1 BRA `(.L_x_113) ;  /* 0x00000000000c1947 */ /* 0x000fec0003800000 */
[----:B------:R-:W-:Y:S04]  /*6bd0*/  SHF.L.U32 R3, R60, 0x1f, RZ ;  /* 0x0000001f3c037819 */ /* 0x000fe800000006ff */
[----:B------:R-:W1:Y:S02]  /*6be0*/  SYNCS.PHASECHK.TRANS64.TRYWAIT P0, [UR43+0x60], R3 ;  /* 0x00006003ff0075a7 */ /* 0x000e64000800112b */
[----:B-1----:R-:W-:Y:S05]  /*6bf0*/  @!P0 BRA `(.L_x_114) ;  /* 0x0000003000808947 */ /* 0x002fea0003800000 */
.L_x_113:
[----:B------:R-:W-:Y:S05]  /*6c00*/  BSYNC B0 ;  /* 0x0000000000007941 */ /* 0x000fea0003800000 */
.L_x_112:
[----:B------:R-:W-:Y:S01]  /*6c10*/  ISETP.NE.AND P0, PT, R65, RZ, PT ;  /* 0x000000ff4100720c */ /* 0x000fe20003f05270 */
[----:B------:R-:W-:Y:S11]  /*6c20*/  HFMA2 R26, -RZ, RZ, 0, 5.9604644775390625e-08 ;  /* 0x00000001ff1a7431 */ /* 0x000ff600000001ff */
[----:B------:R-:W-:Y:S01]  /*6c30*/  @!UPT UIADD3 URZ, UPT, UPT, URZ, URZ, URZ ;  /* 0x000000fffffff290 */ /* 0x000fe2000fffe0ff */
[----:B------:R2:W1:Y:S04]  /*6c40*/  @P0 LDS.128 R36, [R4] ;  /* 0x0000000004240984 */ /* 0x0004680000000c00 */
[----:B------:R2:W1:Y:S02]  /*6c50*/  @P0 LDS.128 R28, [R57+UR43+0x200] ;  /* 0x0002002b391c0984 */ /* 0x0004640008000c00 */
.L_x_111:
[----:B------:R-:W-:Y:S05]  /*6c60*/  BSYNC B1 ;  /* 0x0000000000017941 */ /* 0x000fea0003800000 */
.L_x_110:
[----:B-1----:R-:W-:Y:S04]  /*6c70*/  SHF.R.U32.HI R2, RZ, 0x15, R25 ;  /* 0x00000015ff027819 */ /* 0x002fe80000011619 */
[----:B------:R-:W-:Y:S01]  /*6c80*/  LOP3.LUT P0, RZ, R2, 0x3, R51, 0x48, !PT ;  /* 0x0000000302ff7812 */ /* 0x000fe20007804833 */
[----:B------:R-:W-:Y:S01]  /*6c90*/  @!UPT UIADD3 URZ, UPT, UPT, URZ, URZ, URZ ;  /* 0x000000fffffff290 */ /* 0x000fe2000fffe0ff */
[----:B---3--:R-:W-:Y:S11]  /*6ca0*/  @P2 BRA `(.L_x_115) ;  /* 0x0000000000082947 */ /* 0x008ff60003800000 */
[----:B------:R-:W1:Y:S02]  /*6cb0*/  SYNCS.PHASECHK.TRANS64.TRYWAIT P1, [R54+URZ+0xd0], R0 ;  /* 0x0000d000360075a7 */ /* 0x000e6400080211ff */
[----:B-1----:R-:W-:Y:S05]  /*6cc0*/  @!P1 BRA `(.L_x_116) ;  /* 0x0000003000649947 */ /* 0x002fea0003800000 */
.L_x_115:
[----:B------:R-:W-:Y:S05]  /*6cd0*/  @!P0 BRA `(.L_x_117) ;  /* 0x0000000000408947 */ /* 0x000fea0003800000 */
[----:B------:R-:W3:Y:S01]  /*6ce0*/  LDCU.64 UR8, c[0x4][0x70] ;  /* 0x01000e00ff0877ac */ /* 0x000ee20008000a00 */
[----:B------:R-:W-:Y:S01]  /*6cf0*/  MOV R3, 0x0 ;  /* 0x0000000000037802 */ /* 0x000fe20000000f00 */
[----:B------:R-:W-:Y:S02]  /*6d00*/  HFMA2 R12, -RZ, RZ, 0, 5.9604644775390625e-08 ;  /* 0x00000001ff0c7431 */ /* 0x000fe400000001ff */
[----:B------:R-:W-:Y:S02]  /*6d10*/  IMAD.MOV.U32 R8, RZ, RZ, 0x192 ;  /* 0x00000192ff087424 */ /* 0x000fe400078e00ff */
[----:B------:R-:W-:Y:S01]  /*6d20*/  IMAD.MOV.U32 R13, RZ, RZ, RZ ;  /* 0x000000ffff0d7224 */ /* 0x000fe200078e00ff */
[----:B------:R-:W5:Y:S01]  /*6d30*/  LDCU.64 UR6, c[0x4][0x78] ;  /* 0x01000f00ff0677ac */ /* 0x000f620008000a00 */
[----:B------:R-:W1:Y:S01]  /*6d40*/  LDC.64 R2, c[0x4][R3] ;  /* 0x0100000003027b82 */ /* 0x000e620000000a00 */
[----:B------:R-:W4:Y:S01]  /*6d50*/  LDCU.64 UR4, c[0x4][0x10] ;  /* 0x01000200ff0477ac */ /* 0x000f220008000a00 */
[----:B---3--:R-:W-:Y:S01]  /*6d60*/  MOV R5, UR9 ;  /* 0x0000000900057c02 */ /* 0x008fe20008000f00 */
[----:B--2---:R-:W-:Y:S01]  /*6d70*/  IMAD.U32 R4, RZ, RZ, UR8 ;  /* 0x00000008ff047e24 */ /* 0x004fe2000f8e00ff */
[----:B-----5:R-:W-:Y:S01]  /*6d80*/  MOV R7, UR7 ;  /* 0x0000000700077c02 */ /* 0x020fe20008000f00 */
[----:B------:R-:W-:Y:S01]  /*6d90*/  IMAD.U32 R6, RZ, RZ, UR6 ;  /* 0x00000006ff067e24 */ /* 0x000fe2000f8e00ff */
[----:B----4-:R-:W-:Y:S01]  /*6da0*/  MOV R11, UR5 ;  /* 0x00000005000b7c02 */ /* 0x010fe20008000f00 */
[----:B------:R-:W-:Y:S02]  /*6db0*/  IMAD.U32 R10, RZ, RZ, UR4 ;  /* 0x00000004ff0a7e24 */ /* 0x000fe4000f8e00ff */
[----:B------:R-:W-:Y:S07]  /*6dc0*/  LEPC R20, `(.L_x_117) ;  /* 0x000000001014794e */ /* 0x000fee0000000000 */
[----:B-1----:R-:W-:Y:S05]  /*6dd0*/  CALL.ABS.NOINC R2 ;  /* 0x0000000002007343 */ /* 0x002fea0003c00000 */
.L_x_117:
[----:B------:R-:W-:Y:S05]  /*6de0*/  WARPSYNC.ALL ;  /* 0x0000000000007948 */ /* 0x000fea0003800000 */
[----:B------:R-:W-:Y:S01]  /*6df0*/  R2UR UR4, R25 ;  /* 0x00000000190472ca */ /* 0x000fe200000e0000 */
[--C-:B------:R-:W-:Y:S01]  /*6e00*/  HADD2.F32 R3, -RZ, R28.reuse.H0_H0 ;  /* 0x2000001cff037230 */ /* 0x100fe20000004100 */
[----:B------:R-:W-:Y:S01]  /*6e10*/  MOV R66, 0x10 ;  /* 0x0000001000427802 */ /* 0x000fe20000000f00 */
[--C-:B------:R-:W-:Y:S01]  /*6e20*/  HADD2.F32 R20, -RZ, R29.reuse.H0_H0 ;  /* 0x2000001dff147230 */ /* 0x100fe20000004100 */
[----:B------:R-:W-:Y:S01]  /*6e30*/  LOP3.LUT P6, RZ, R49, 0x40, RZ, 0xc0, !PT ;  /* 0x0000004031ff7812 */ /* 0x000fe200078cc0ff */
[----:B------:R-:W-:Y:S01]  /*6e40*/  HADD2.F32 R21, -RZ, R29.H1_H1 ;  /* 0x3000001dff157230 */ /* 0x000fe20000004100 */
[----:B------:R-:W-:Y:S01]  /*6e50*/  ISETP.NE.AND P0, PT, R61, RZ, PT ;  /* 0x000000ff3d00720c */ /* 0x000fe20003f05270 */
[----:B------:R-:W-:Y:S01]  /*6e60*/  BSSY.RECONVERGENT B0, `(.L_x_118) ;  /* 0x0000052000007945 */ /* 0x000fe20003800200 */
[----:B------:R-:W-:Y:S04]  /*6e70*/  SEL R66, R66, 0xfffffff0, !P6 ;  /* 0xfffffff042427807 */ /* 0x000fe80007000000 */
[----:B------:R-:W-:Y:S01]  /*6e80*/  IADD3 R63, PT, PT, R63, R66, RZ ;  /* 0x000000423f3f7210 */ /* 0x000fe20007ffe0ff */
[----:B--2---:R-:W1:Y:S02]  /*6e90*/  LDTM.x16 R4, tmem[UR4] ;  /* 0x00000004000479ee */ /* 0x004e640008240000 */
[C---:B-1--4-:R-:W-:Y:S01]  /*6ea0*/  FMUL R0, R24.reuse, R4 ;  /* 0x0000000418007220 */ /* 0x052fe20000400000 */
[----:B------:R-:W-:Y:S02]  /*6eb0*/  HADD2.F32 R4, -RZ, R28.H1_H1 ;  /* 0x3000001cff047230 */ /* 0x000fe40000004100 */
[C---:B------:R-:W-:Y:S01]  /*6ec0*/  FMUL R2, R24.reuse, R5 ;  /* 0x0000000518027220 */ /* 0x040fe20000400000 */
[C---:B------:R-:W-:Y:S01]  /*6ed0*/  FMUL R7, R24.reuse, R7 ;  /* 0x0000000718077220 */ /* 0x040fe20000400000 */
[C---:B------:R-:W-:Y:S01]  /*6ee0*/  FFMA R0, R27.reuse, R3, R0 ;  /* 0x000000031b007223 */ /* 0x040fe20000000000 */
[C---:B------:R-:W-:Y:S01]  /*6ef0*/  FMUL R3, R24.reuse, R6 ;  /* 0x0000000618037220 */ /* 0x040fe20000400000 */
[C---:B------:R-:W-:Y:S01]  /*6f00*/  FFMA R2, R27.reuse, R4, R2 ;  /* 0x000000041b027223 */ /* 0x040fe20000000002 */
[C---:B------:R-:W-:Y:S01]  /*6f10*/  FMUL R4, R24.reuse, R8 ;  /* 0x0000000818047220 */ /* 0x040fe20000400000 */
[C---:B------:R-:W-:Y:S01]  /*6f20*/  FMUL R8, R24.reuse, R12 ;  /* 0x0000000c18087220 */ /* 0x040fe20000400000 */
[----:B------:R-:W-:Y:S01]  /*6f30*/  FMUL R12, R24, R16 ;  /* 0x00000010180c7220 */ /* 0x000fe20000400000 */
[--C-:B------:R-:W-:Y:S01]  /*6f40*/  HADD2.F32 R16, -RZ, R30.reuse.H0_H0 ;  /* 0x2000001eff107230 */ /* 0x100fe20000004100 */
[----:B------:R-:W-:Y:S01]  /*6f50*/  F2FP.F16.F32.PACK_AB R32, R2, R0 ;  /* 0x000000000220723e */ /* 0x000fe200000000ff */
[----:B------:R-:W-:Y:S02]  /*6f60*/  HADD2.F32 R0, -RZ, R30.H1_H1 ;  /* 0x3000001eff007230 */ /* 0x000fe40000004100 */
[C---:B------:R-:W-:Y:S01]  /*6f70*/  FMUL R5, R24.reuse, R9 ;  /* 0x0000000918057220 */ /* 0x040fe20000400000 */
[C---:B------:R-:W-:Y:S01]  /*6f80*/  FFMA R3, R27.reuse, R20, R3 ;  /* 0x000000141b037223 */ /* 0x040fe20000000003 */
[C---:B------:R-:W-:Y:S01]  /*6f90*/  FFMA R7, R27.reuse, R21, R7 ;  /* 0x000000151b077223 */ /* 0x040fe20000000007 */
[--C-:B------:R-:W-:Y:S02]  /*6fa0*/  HADD2.F32 R2, -RZ, R31.reuse.H0_H0 ;  /* 0x2000001fff027230 */ /* 0x100fe40000004100 */
[C---:B------:R-:W-:Y:S01]  /*6fb0*/  FFMA R4, R27.reuse, R16, R4 ;  /* 0x000000101b047223 */ /* 0x040fe20000000004 */
[C---:B------:R-:W-:Y:S01]  /*6fc0*/  FMUL R6, R24.reuse, R10 ;  /* 0x0000000a18067220 */ /* 0x040fe20000400000 */
[C---:B------:R-:W-:Y:S01]  /*6fd0*/  FFMA R5, R27.reuse, R0, R5 ;  /* 0x000000001b057223 */ /* 0x040fe20000000005 */
[----:B------:R-:W-:Y:S02]  /*6fe0*/  HADD2.F32 R16, -RZ, R31.H1_H1 ;  /* 0x3000001fff107230 */ /* 0x000fe40000004100 */
[C---:B------:R-:W-:Y:S01]  /*6ff0*/  FMUL R11, R24.reuse, R11 ;  /* 0x0000000b180b7220 */ /* 0x040fe20000400000 */
[--C-:B------:R-:W-:Y:S02]  /*7000*/  HADD2.F32 R0, -RZ, R36.reuse.H0_H0 ;  /* 0x20000024ff007230 */ /* 0x100fe40000004100 */
[----:B------:R-:W-:Y:S01]  /*7010*/  FFMA R6, R27, R2, R6 ;  /* 0x000000021b067223 */ /* 0x000fe20000000006 */
[----:B------:R-:W-:Y:S01]  /*7020*/  F2FP.F16.F32.PACK_AB R33, R7, R3 ;  /* 0x000000030721723e */ /* 0x000fe200000000ff */
[----:B------:R-:W-:Y:S02]  /*7030*/  HADD2.F32 R2, -RZ, R36.H1_H1 ;  /* 0x30000024ff027230 */ /* 0x000fe40000004100 */
[C---:B------:R-:W-:Y:S01]  /*7040*/  FFMA R11, R27.reuse, R16, R11 ;  /* 0x000000101b0b7223 */ /* 0x040fe2000000000b */
[C---:B------:R-:W-:Y:S01]  /*7050*/  FMUL R9, R24.reuse, R13 ;  /* 0x0000000d18097220 */ /* 0x040fe20000400000 */
[--C-:B------:R-:W-:Y:S02]  /*7060*/  HADD2.F32 R3, -RZ, R37.reuse.H0_H0 ;  /* 0x20000025ff037230 */ /* 0x100fe40000004100 */
[C---:B------:R-:W-:Y:S01]  /*7070*/  FFMA R8, R27.reuse, R0, R8 ;  /* 0x000000001b087223 */ /* 0x040fe20000000008 */
[C---:B------:R-:W-:Y:S01]  /*7080*/  FMUL R10, R24.reuse, R14 ;  /* 0x0000000e180a7220 */ /* 0x040fe20000400000 */
[----:B------:R-:W-:Y:S02]  /*7090*/  HADD2.F32 R0, -RZ, R37.H1_H1 ;  /* 0x30000025ff007230 */ /* 0x000fe40000004100 */
[C---:B------:R-:W-:Y:S01]  /*70a0*/  FMUL R15, R24.reuse, R15 ;  /* 0x0000000f180f7220 */ /* 0x040fe20000400000 */
[C---:B------:R-:W-:Y:S01]  /*70b0*/  FFMA R9, R27.reuse, R2, R9 ;  /* 0x000000021b097223 */ /* 0x040fe20000000009 */
[----:B------:R-:W-:Y:S01]  /*70c0*/  FFMA R10, R27, R3, R10 ;  /* 0x000000031b0a7223 */ /* 0x000fe2000000000a */
[--C-:B------:R-:W-:Y:S01]  /*70d0*/  HADD2.F32 R2, -RZ, R38.reuse.H0_H0 ;  /* 0x20000026ff027230 */ /* 0x100fe20000004100 */
[----:B------:R-:W-:Y:S01]  /*70e0*/  F2FP.F16.F32.PACK_AB R34, R5, R4 ;  /* 0x000000040522723e */ /* 0x000fe200000000ff */
[----:B------:R-:W-:Y:S02]  /*70f0*/  HADD2.F32 R3, -RZ, R38.H1_H1 ;  /* 0x30000026ff037230 */ /* 0x000fe40000004100 */
[----:B------:R-:W-:Y:S01]  /*7100*/  FFMA R15, R27, R0, R15 ;  /* 0x000000001b0f7223 */ /* 0x000fe2000000000f */
[C---:B------:R-:W-:Y:S01]  /*7110*/  FMUL R13, R24.reuse, R17 ;  /* 0x00000011180d7220 */ /* 0x040fe20000400000 */
[--C-:B------:R-:W-:Y:S02]  /*7120*/  HADD2.F32 R4, -RZ, R39.reuse.H0_H0 ;  /* 0x20000027ff047230 */ /* 0x100fe40000004100 */
[C---:B------:R-:W-:Y:S01]  /*7130*/  FMUL R14, R24.reuse, R18 ;  /* 0x00000012180e7220 */ /* 0x040fe20000400000 */
[----:B------:R-:W-:Y:S02]  /*7140*/  HADD2.F32 R0, -RZ, R39.H1_H1 ;  /* 0x30000027ff007230 */ /* 0x000fe40000004100 */
[----:B------:R-:W-:Y:S01]  /*7150*/  FMUL R19, R24, R19 ;  /* 0x0000001318137220 */ /* 0x000fe20000400000 */
[----:B------:R-:W-:Y:S01]  /*7160*/  F2FP.F16.F32.PACK_AB R35, R11, R6 ;  /* 0x000000060b23723e */ /* 0x000fe200000000ff */
[C---:B------:R-:W-:Y:S01]  /*7170*/  FFMA R12, R27.reuse, R2, R12 ;  /* 0x000000021b0c7223 */ /* 0x040fe2000000000c */
[C---:B------:R-:W-:Y:S01]  /*7180*/  FFMA R13, R27.reuse, R3, R13 ;  /* 0x000000031b0d7223 */ /* 0x040fe2000000000d */
[C---:B------:R-:W-:Y:S01]  /*7190*/  FFMA R14, R27.reuse, R4, R14 ;  /* 0x000000041b0e7223 */ /* 0x040fe2000000000e */
[----:B------:R-:W-:Y:S01]  /*71a0*/  FFMA R19, R27, R0, R19 ;  /* 0x000000001b137223 */ /* 0x000fe20000000013 */
[----:B------:R1:W-:Y:S01]  /*71b0*/  STS.128 [R57+UR43+0x200], R32 ;  /* 0x0002002039007988 */ /* 0x0003e20008000c2b */
[----:B------:R-:W-:Y:S02]  /*71c0*/  F2FP.F16.F32.PACK_AB R8, R9, R8 ;  /* 0x000000080908723e */ /* 0x000fe400000000ff */
[----:B------:R-:W-:Y:S02]  /*71d0*/  F2FP.F16.F32.PACK_AB R9, R15, R10 ;  /* 0x0000000a0f09723e */ /* 0x000fe400000000ff */
[----:B------:R-:W-:Y:S02]  /*71e0*/  F2FP.F16.F32.PACK_AB R10, R13, R12 ;  /* 0x0000000c0d0a723e */ /* 0x000fe400000000ff */
[----:B------:R-:W-:Y:S05]  /*71f0*/  F2FP.F16.F32.PACK_AB R11, R19, R14 ;  /* 0x0000000e130b723e */ /* 0x000fea00000000ff */
[----:B------:R1:W-:Y:S01]  /*7200*/  STS.128 [R63+0x200], R8 ;  /* 0x000200083f007388 */ /* 0x0003e20000000c00 */
[----:B------:R-:W-:Y:S01]  /*7210*/  @!PT LDS RZ, [RZ] ;  /* 0x00000000fffff984 */ /* 0x000fe20000000800 */
[----:B------:R-:W-:Y:S01]  /*7220*/  @!PT LDS RZ, [RZ] ;  /* 0x00000000fffff984 */ /* 0x000fe20000000800 */
[----:B------:R-:W-:Y:S01]  /*7230*/  @!PT LDS RZ, [RZ] ;  /* 0x00000000fffff984 */ /* 0x000fe20000000800 */
[----:B------:R-:W-:Y:S01]  /*7240*/  @!PT LDS RZ, [RZ] ;  /* 0x00000000fffff984 */ /* 0x000fe20000000800 */
[----:B------:R2:W-:Y:S07]  /*7250*/  MEMBAR.ALL.CTA ;  /* 0x0000000000007992 */ /* 0x0005ee0000008000 */
[----:B--2---:R-:W2:Y:S02]  /*7260*/  FENCE.VIEW.ASYNC.S ;  /* 0x00000000000073c6 */ /* 0x004ea40000000000 */
[----:B--2---:R-:W-:Y:S06]  /*7270*/  BAR.SYNC.DEFER_BLOCKING 0x1, 0x80 ;  /* 0x0042000000007b1d */ /* 0x004fec0000010000 */
[----:B------:R-:W-:Y:S05]  /*7280*/  @P0 BRA `(.L_x_119) ;  /* 0x00000000003c0947 */ /* 0x000fea0003800000 */
[----:B------:R-:W2:Y:S01]  /*7290*/  LDCU.64 UR6, c[0x0][0x348] ;  /* 0x00006900ff0677ac */ /* 0x000ea20008000a00 */
[----:B------:R-:W-:Y:S01]  /*72a0*/  UIADD3 UR4, UPT, UPT, UR43, 0x200, URZ ;  /* 0x000002002b047890 */ /* 0x000fe2000fffe0ff */
[----:B------:R-:W-:Y:S01]  /*72b0*/  UMOV UR51, UR36 ;  /* 0x0000002400337c82 */ /* 0x000fe20008000000 */
[----:B------:R-:W-:Y:S02]  /*72c0*/  UIADD3 UR9, UPT, UPT, UR49, 0x40, URZ ;  /* 0x0000004031097890 */ /* 0x000fe4000fffe0ff */
[----:B------:R-:W-:Y:S02]  /*72d0*/  UIADD3 UR8, UPT, UPT, UR43, 0xa00, URZ ;  /* 0x00000a002b087890 */ /* 0x000fe4000fffe0ff */
[----:B------:R-:W-:Y:S01]  /*72e0*/  MOV R53, UR4 ;  /* 0x0000000400357c02 */ /* 0x000fe20008000f00 */
[----:B------:R-:W-:Y:S01]  /*72f0*/  UMOV UR10, UR50 ;  /* 0x00000032000a7c82 */ /* 0x000fe20008000000 */
[----:B------:R-:W-:Y:S02]  /*7300*/  UMOV UR11, UR36 ;  /* 0x00000024000b7c82 */ /* 0x000fe40008000000 */
[----:B------:R-:W-:Y:S01]  /*7310*/  R2UR UR48, R53 ;  /* 0x00000000353072ca */ /* 0x000fe200000e0000 */
[----:B--2---:R-:W-:Y:S04]  /*7320*/  UIADD3 UR4, UP0, UPT, UR6, 0x680, URZ ;  /* 0x0000068006047890 */ /* 0x004fe8000ff1e0ff */
[----:B------:R-:W-:Y:S09]  /*7330*/  UIADD3.X UR5, UPT, UPT, URZ, UR7, URZ, UP0, !UPT ;  /* 0x00000007ff057290 */ /* 0x000ff200087fe4ff */
[----:B------:R2:W-:Y:S01]  /*7340*/  UTMASTG.3D [UR48], [UR4] ;  /* 0x00000030040073b5 */ /* 0x0005e20008010000 */
[----:B------:R2:W-:Y:S01]  /*7350*/  UTMASTG.3D [UR8], [UR4] ;  /* 0x00000008040073b5 */ /* 0x0005e20008010000 */
[----:B------:R0:W-:Y:S01]  /*7360*/  UTMACMDFLUSH ;  /* 0x00000000000079b7 */ /* 0x0001e20000000000 */
[----:B--2---:R-:W-:Y:S04]  /*7370*/  DEPBAR.LE SB0, 0x1 ;  /* 0x000080400000791a */ /* 0x004fe80000000000 */
.L_x_119:
[----:B------:R-:W-:Y:S05]  /*7380*/  BSYNC.RECONVERGENT B0 ;  /* 0x0000000000007941 */ /* 0x000fea0003800200 */
.L_x_118:
[----:B------:R-:W-:Y:S01]  /*7390*/  BAR.SYNC.DEFER_BLOCKING 0x1, 0x80 ;  /* 0x0042000000007b1d */ /* 0x000fe20000010000 */
[----:B------:R-:W-:Y:S01]  /*73a0*/  ISETP.NE.AND P1, PT, R62, RZ, PT ;  /* 0x000000ff3e00720c */ /* 0x000fe20003f25270 */
[----:B------:R-:W-:Y:S01]  /*73b0*/  UISETP.NE.AND UP0, UPT, UR52, URZ, UPT ;  /* 0x000000ff3400728c */ /* 0x000fe2000bf05270 */
[----:B------:R-:W-:Y:S11]  /*73c0*/  LEA R2, R26, UR43, 0x3 ;  /* 0x0000002b1a027c11 */ /* 0x000ff6000f8e18ff */
[----:B------:R-:W-:Y:S01]  /*73d0*/  @P1 SHF.L.U32 R3, R60, 0x1f, RZ ;  /* 0x0000001f3c031819 */ /* 0x000fe200000006ff */
[----:B------:R-:W-:Y:S06]  /*73e0*/  BRA.U !UP0, `(.L_x_120) ;  /* 0x0000000108247547 */ /* 0x000fec000b800000 */
[----:B------:R-:W-:Y:S01]  /*73f0*/  IMAD.U32 R4, RZ, RZ, UR46 ;  /* 0x0000002eff047e24 */ /* 0x000fe2000f8e00ff */
[----:B------:R-:W-:Y:S01]  /*7400*/  MOV R0, UR47 ;  /* 0x0000002f00007c02 */ /* 0x000fe20008000f00 */
[----:B------:R-:W-:Y:S03]  /*7410*/  UIADD3 UR4, UPT, UPT, UR46, 0x1, URZ ;  /* 0x000000012e047890 */ /* 0x000fe6000fffe0ff */
[----:B------:R-:W-:Y:S01]  /*7420*/  @P1 LEA R4, R4, UR43, 0x3 ;  /* 0x0000002b04041c11 */ /* 0x000fe2000f8e18ff */
[----:B------:R-:W-:Y:S04]  /*7430*/  UISETP.NE.AND UP0, UPT, UR4, 0x4, UPT ;  /* 0x000000040400788c */ /* 0x000fe8000bf05270 */
[----:B------:R-:W-:Y:S01]  /*7440*/  @P1 VIADD R4, R4, 0x80 ;  /* 0x0000008004041836 */ /* 0x000fe20000000000 */
[----:B------:R-:W-:Y:S04]  /*7450*/  USEL UR46, UR4, URZ, UP0 ;  /* 0x000000ff042e7287 */ /* 0x000fe80008000000 */
[----:B------:R-:W-:Y:S04]  /*7460*/  @P1 PRMT R0, R0, 0x654, R4 ;  /* 0x0000065400001816 */ /* 0x000fe80000000004 */
[----:B------:R2:W-:Y:S04]  /*7470*/  @P1 SYNCS.ARRIVE.TRANS64.RED.A1T0 RZ, [R0+URZ], RZ ;  /* 0x000000ff00ff19a7 */ /* 0x0005e800081004ff */
.L_x_120:
[----:B------:R-:W3:Y:S01]  /*7480*/  @P1 SYNCS.PHASECHK.TRANS64.TRYWAIT P0, [R2+URZ+0x60], R3 ;  /* 0x00006003020015a7 */ /* 0x000ee200080011ff */
[----:B------:R-:W-:Y:S01]  /*7490*/  BSSY B1, `(.L_x_121) ;  /* 0x0000012000017945 */ /* 0x000fe20003800000 */
[----:B---3--:R-:W-:Y:S03]  /*74a0*/  @P1 SEL R64, RZ, 0x1, !P0 ;  /* 0x00000001ff401807 */ /* 0x008fe60004000000 */
[----:B------:R-:W-:Y:S05]  /*74b0*/  @!P1 BRA `(.L_x_122) ;  /* 0x00000000003c9947 */ /* 0x000fea0003800000 */
[----:B------:R-:W-:Y:S01]  /*74c0*/  ISETP.NE.AND P1, PT, R65, RZ, PT ;  /* 0x000000ff4100720c */ /* 0x000fe20003f25270 */
[----:B------:R-:W-:Y:S01]  /*74d0*/  BSSY B0, `(.L_x_123) ;  /* 0x0000009000007945 */ /* 0x000fe20003800000 */
[----:B------:R-:W-:Y:S11]  /*74e0*/  ISETP.NE.AND P0, PT, R64, RZ, PT ;  /* 0x000000ff4000720c */ /* 0x000ff60003f05270 */
[----:B------:R-:W-:Y:S05]  /*74f0*/  @P1 IMAD R4, R26, 0x1000, R57 ;  /* 0x000010001a041824 */ /* 0x000fea00078e0239 */
[----:B------:R-:W-:Y:S05]  /*7500*/  @P1 IADD3 R3, PT, PT, R4, UR43, RZ ;  /* 0x0000002b04031c10 */ /* 0x000fea000fffe0ff */
[----:B------:R-:W-:Y:S01]  /*7510*/  @P1 IMAD.IADD R3, R66, 0x1, R3 ;  /* 0x0000000142031824 */ /* 0x000fe200078e0203 */
[----:B------:R-:W-:Y:S06]  /*7520*/  @P0 BRA `(.L_x_124) ;  /* 0x00000000000c0947 */ /* 0x000fec0003800000 */
[----:B--2---:R-:W-:Y:S04]  /*7530*/  SHF.L.U32 R0, R60, 0x1f, RZ ;  /* 0x0000001f3c007819 */ /* 0x004fe800000006ff */
[----:B------:R-:W2:Y:S02]  /*7540*/  SYNCS.PHASECHK.TRANS64.TRYWAIT P0, [R2+URZ+0x60], R0 ;  /* 0x00006000020075a7 */ /* 0x000ea400080011ff */
[----:B--2---:R-:W-:Y:S05]  /*7550*/  @!P0 BRA `(.L_x_125) ;  /* 0x0000002800548947 */ /* 0x004fea0003800000 */
.L_x_124:
[----:B------:R-:W-:Y:S05]  /*7560*/  BSYNC B0 ;  /* 0x0000000000007941 */ /* 0x000fea0003800000 */
.L_x_123:
[----:B------:R-:W-:Y:S02]  /*7570*/  ISETP.NE.AND P0, PT, R65, RZ, PT ;  /* 0x000000ff4100720c */ /* 0x000fe40003f05270 */
[----:B------:R-:W-:Y:S11]  /*7580*/  IADD3 R26, PT, PT, R26, 0x1, RZ ;  /* 0x000000011a1a7810 */ /* 0x000ff60007ffe0ff */
[----:B------:R3:W4:Y:S04]  /*7590*/  @P0 LDS.128 R28, [R4+UR43+0x200] ;  /* 0x0002002b041c0984 */ /* 0x0007280008000c00 */
[----:B------:R3:W1:Y:S02]  /*75a0*/  @P0 LDS.128 R36, [R3+0x200] ;  /* 0x0002000003240984 */ /* 0x0006640000000c00 */
.L_x_122:
[----:B------:R-:W-:Y:S05]  /*75b0*/  BSYNC B1 ;  /* 0x0000000000017941 */ /* 0x000fea0003800000 */
.L_x_121:
[----:B--2---:R-:W-:Y:S05]  /*75c0*/  VIADD R0, R25, 0x10 ;  /* 0x0000001019007836 */ /* 0x004fea0000000000 */
[----:B------:R-:W-:Y:S04]  /*75d0*/  SHF.R.U32.HI R0, RZ, 0x15, R0 ;  /* 0x00000015ff007819 */ /* 0x000fe80000011600 */
[----:B------:R-:W-:Y:S11]  /*75e0*/  LOP3.LUT P0, RZ, R0, 0x3, R51, 0x48, !PT ;  /* 0x0000000300ff7812 */ /* 0x000ff60007804833 */
[----:B------:R-:W-:Y:S02]  /*75f0*/  @!UPT UIADD3 URZ, UPT, UPT, URZ, URZ, URZ ;  /* 0x000000fffffff290 */ /* 0x000fe4000fffe0ff */
[----:B------:R-:W-:Y:S05]  /*7600*/  @!P0 BRA `(.L_x_126) ;  /* 0x0000000000408947 */ /* 0x000fea0003800000 */
[----:B------:R-:W2:Y:S01]  /*7610*/  LDCU.64 UR8, c[0x4][0x70] ;  /* 0x01000e00ff0877ac */ /* 0x000ea20008000a00 */
[----:B---3--:R-:W-:Y:S01]  /*7620*/  MOV R3, 0x0 ;  /* 0x0000000000037802 */ /* 0x008fe20000000f00 */
[----:B------:R-:W-:Y:S02]  /*7630*/  HFMA2 R12, -RZ, RZ, 0, 5.9604644775390625e-08 ;  /* 0x00000001ff0c7431 */ /* 0x000fe400000001ff */
[----:B-1----:R-:W-:Y:S02]  /*7640*/  IMAD.MOV.U32 R8, RZ, RZ, 0x192 ;  /* 0x00000192ff087424 */ /* 0x002fe400078e00ff */
[----:B------:R-:W-:Y:S01]  /*7650*/  IMAD.MOV.U32 R13, RZ, RZ, RZ ;  /* 0x000000ffff0d7224 */ /* 0x000fe200078e00ff */
[----:B------:R-:W1:Y:S01]  /*7660*/  LDCU.64 UR6, c[0x4][0x78] ;  /* 0x01000f00ff0677ac */ /* 0x000e620008000a00 */
[----:B------:R-:W3:Y:S01]  /*7670*/  LDC.64 R2, c[0x4][R3] ;  /* 0x0100000003027b82 */ /* 0x000ee20000000a00 */
[----:B------:R-:W5:Y:S01]  /*7680*/  LDCU.64 UR4, c[0x4][0x10] ;  /* 0x01000200ff0477ac */ /* 0x000f620008000a00 */
[----:B--2---:R-:W-:Y:S01]  /*7690*/  MOV R5, UR9 ;  /* 0x0000000900057c02 */ /* 0x004fe20008000f00 */
[----:B------:R-:W-:Y:S01]  /*76a0*/  IMAD.U32 R4, RZ, RZ, UR8 ;  /* 0x00000008ff047e24 */ /* 0x000fe2000f8e00ff */
[----:B-1----:R-:W-:Y:S01]  /*76b0*/  MOV R7, UR7 ;  /* 0x0000000700077c02 */ /* 0x002fe20008000f00 */
[----:B------:R-:W-:Y:S01]  /*76c0*/  IMAD.U32 R6, RZ, RZ, UR6 ;  /* 0x00000006ff067e24 */ /* 0x000fe2000f8e00ff */
[----:B-----5:R-:W-:Y:S01]  /*76d0*/  MOV R11, UR5 ;  /* 0x00000005000b7c02 */ /* 0x020fe20008000f00 */
[----:B------:R-:W-:Y:S02]  /*76e0*/  IMAD.U32 R10, RZ, RZ, UR4 ;  /* 0x00000004ff0a7e24 */ /* 0x000fe4000f8e00ff */
[----:B------:R-:W-:Y:S07]  /*76f0*/  LEPC R20, `(.L_x_126) ;  /* 0x000000001014794e */ /* 0x000fee0000000000 */
[----:B---34-:R-:W-:Y:S05]  /*7700*/  CALL.ABS.NOINC R2 ;  /* 0x0000000002007343 */ /* 0x018fea0003c00000 */
.L_x_126:
[----:B------:R-:W-:Y:S01]  /*7710*/  ISETP.NE.AND P6, PT, R62, RZ, PT ;  /* 0x000000ff3e00720c */ /* 0x000fe20003fc5270 */
[----:B------:R-:W-:Y:S05]  /*7720*/  WARPSYNC.ALL ;  /* 0x0000000000007948 */ /* 0x000fea0003800000 */
[----:B------:R-:W-:Y:S01]  /*7730*/  R2UR UR4, R25 ;  /* 0x00000000190472ca */ /* 0x000fe200000e0000 */
[----:B---34-:R-:W-:Y:S01]  /*7740*/  HADD2.F32 R3, -RZ, R28.H0_H0 ;  /* 0x2000001cff037230 */ /* 0x018fe20000004100 */
[----:B------:R-:W-:Y:S01]  /*7750*/  ISETP.NE.AND P0, PT, R61, RZ, PT ;  /* 0x000000ff3d00720c */ /* 0x000fe20003f05270 */
[----:B------:R-:W-:Y:S01]  /*7760*/  HADD2.F32 R20, -RZ, R30.H0_H0 ;  /* 0x2000001eff147230 */ /* 0x000fe20000004100 */
[----:B------:R-:W-:Y:S09]  /*7770*/  BSSY.RECONVERGENT B0, `(.L_x_127) ;  /* 0x0000058000007945 */ /* 0x000ff20003800200 */
[----:B-1----:R-:W1:Y:S02]  /*7780*/  LDTM.x16 R4, tmem[UR4+0x10] ;  /* 0x00001004000479ee */ /* 0x002e640008240000 */
[C---:B-1----:R-:W-:Y:S01]  /*7790*/  FMUL R0, R24.reuse, R4 ;  /* 0x0000000418007220 */ /* 0x042fe20000400000 */
[----:B------:R-:W-:Y:S02]  /*77a0*/  HADD2.F32 R4, -RZ, R28.H1_H1 ;  /* 0x3000001cff047230 */ /* 0x000fe40000004100 */
[C---:B------:R-:W-:Y:S01]  /*77b0*/  FMUL R2, R24.reuse, R5 ;  /* 0x0000000518027220 */ /* 0x040fe20000400000 */
[--C-:B------:R-:W-:Y:S02]  /*77c0*/  HADD2.F32 R5, -RZ, R29.reuse.H0_H0 ;  /* 0x2000001dff057230 */ /* 0x100fe40000004100 */
[C---:B------:R-:W-:Y:S01]  /*77d0*/  FFMA R0, R27.reuse, R3, R0 ;  /* 0x000000031b007223 */ /* 0x040fe20000000000 */
[C---:B------:R-:W-:Y:S01]  /*77e0*/  FMUL R3, R24.reuse, R6 ;  /* 0x0000000618037220 */ /* 0x040fe20000400000 */
[----:B------:R-:W-:Y:S02]  /*77f0*/  HADD2.F32 R6, -RZ, R29.H1_H1 ;  /* 0x3000001dff067230 */ /* 0x000fe40000004100 */
[C---:B------:R-:W-:Y:S01]  /*7800*/  FFMA R2, R27.reuse, R4, R2 ;  /* 0x000000041b027223 */ /* 0x040fe20000000002 */
[C---:B------:R-:W-:Y:S01]  /*7810*/  FMUL R7, R24.reuse, R7 ;  /* 0x0000000718077220 */ /* 0x040fe20000400000 */
[C---:B------:R-:W-:Y:S01]  /*7820*/  FFMA R3, R27.reuse, R5, R3 ;  /* 0x000000051b037223 */ /* 0x040fe20000000003 */
[C---:B------:R-:W-:Y:S01]  /*7830*/  FMUL R4, R24.reuse, R8 ;  /* 0x0000000818047220 */ /* 0x040fe20000400000 */
[----:B------:R-:W-:Y:S01]  /*7840*/  FMUL R5, R24, R9 ;  /* 0x0000000918057220 */ /* 0x000fe20000400000 */
[----:B------:R-:W-:Y:S01]  /*7850*/  F2FP.F16.F32.PACK_AB R32, R2, R0 ;  /* 0x000000000220723e */ /* 0x000fe200000000ff */
[C---:B------:R-:W-:Y:S01]  /*7860*/  FFMA R7, R27.reuse, R6, R7 ;  /* 0x000000061b077223 */ /* 0x040fe20000000007 */
[----:B------:R-:W-:Y:S02]  /*7870*/  HADD2.F32 R0, -RZ, R30.H1_H1 ;  /* 0x3000001eff007230 */ /* 0x000fe40000004100 */
[----:B------:R-:W-:Y:S01]  /*7880*/  FFMA R4, R27, R20, R4 ;  /* 0x000000141b047223 */ /* 0x000fe20000000004 */
[--C-:B------:R-:W-:Y:S02]  /*7890*/  HADD2.F32 R2, -RZ, R31.reuse.H0_H0 ;  /* 0x2000001fff027230 */ /* 0x100fe40000004100 */
[C---:B------:R-:W-:Y:S01]  /*78a0*/  FMUL R6, R24.reuse, R10 ;  /* 0x0000000a18067220 */ /* 0x040fe20000400000 */
[----:B------:R-:W-:Y:S01]  /*78b0*/  F2FP.F16.F32.PACK_AB R33, R7, R3 ;  /* 0x000000030721723e */ /* 0x000fe200000000ff */
[----:B------:R-:W-:Y:S02]  /*78c0*/  HADD2.F32 R3, -RZ, R31.H1_H1 ;  /* 0x3000001fff037230 */ /* 0x000fe40000004100 */
[C---:B------:R-:W-:Y:S01]  /*78d0*/  FFMA R5, R27.reuse, R0, R5 ;  /* 0x000000001b057223 */ /* 0x040fe20000000005 */
[C---:B------:R-:W-:Y:S01]  /*78e0*/  FMUL R11, R24.reuse, R11 ;  /* 0x0000000b180b7220 */ /* 0x040fe20000400000 */
[--C-:B------:R-:W-:Y:S02]  /*78f0*/  HADD2.F32 R7, -RZ, R36.reuse.H0_H0 ;  /* 0x20000024ff077230 */ /* 0x100fe40000004100 */
[C---:B------:R-:W-:Y:S01]  /*7900*/  FMUL R8, R24.reuse, R12 ;  /* 0x0000000c18087220 */ /* 0x040fe20000400000 */
[----:B------:R-:W-:Y:S02]  /*7910*/  HADD2.F32 R0, -RZ, R36.H1_H1 ;  /* 0x30000024ff007230 */ /* 0x000fe40000004100 */
[C---:B------:R-:W-:Y:S01]  /*7920*/  FMUL R9, R24.reuse, R13 ;  /* 0x0000000d18097220 */ /* 0x040fe20000400000 */
[C---:B------:R-:W-:Y:S01]  /*7930*/  FFMA R6, R27.reuse, R2, R6 ;  /* 0x000000021b067223 */ /* 0x040fe20000000006 */
[C---:B------:R-:W-:Y:S01]  /*7940*/  FFMA R11, R27.reuse, R3, R11 ;  /* 0x000000031b0b7223 */ /* 0x040fe2000000000b */
[C---:B------:R-:W-:Y:S01]  /*7950*/  FFMA R8, R27.reuse, R7, R8 ;  /* 0x000000071b087223 */ /* 0x040fe20000000008 */
[C---:B------:R-:W-:Y:S01]  /*7960*/  FFMA R9, R27.reuse, R0, R9 ;  /* 0x000000001b097223 */ /* 0x040fe20000000009 */
[--C-:B------:R-:W-:Y:S02]  /*7970*/  HADD2.F32 R2, -RZ, R37.reuse.H0_H0 ;  /* 0x20000025ff027230 */ /* 0x100fe40000004100 */
[C---:B------:R-:W-:Y:S01]  /*7980*/  FMUL R10, R24.reuse, R14 ;  /* 0x0000000e180a7220 */ /* 0x040fe20000400000 */
[----:B------:R-:W-:Y:S02]  /*7990*/  HADD2.F32 R0, -RZ, R37.H1_H1 ;  /* 0x30000025ff007230 */ /* 0x000fe40000004100 */
[C---:B------:R-:W-:Y:S01]  /*79a0*/  FMUL R15, R24.reuse, R15 ;  /* 0x0000000f180f7220 */ /* 0x040fe20000400000 */
[C---:B------:R-:W-:Y:S01]  /*79b0*/  FMUL R12, R24.reuse, R16 ;  /* 0x00000010180c7220 */ /* 0x040fe20000400000 */
[C---:B------:R-:W-:Y:S01]  /*79c0*/  FFMA R10, R27.reuse, R2, R10 ;  /* 0x000000021b0a7223 */ /* 0x040fe2000000000a */
[--C-:B------:R-:W-:Y:S02]  /*79d0*/  HADD2.F32 R2, -RZ, R38.reuse.H0_H0 ;  /* 0x20000026ff027230 */ /* 0x100fe40000004100 */
[----:B------:R-:W-:Y:S01]  /*79e0*/  FFMA R15, R27, R0, R15 ;  /* 0x000000001b0f7223 */ /* 0x000fe2000000000f */
[----:B------:R-:W-:Y:S01]  /*79f0*/  HADD2.F32 R0, -RZ, R38.H1_H1 ;  /* 0x30000026ff007230 */ /* 0x000fe20000004100 */
[----:B------:R-:W-:Y:S01]  /*7a00*/  F2FP.F16.F32.PACK_AB R34, R5, R4 ;  /* 0x000000040522723e */ /* 0x000fe200000000ff */
        /* <DEDUP_REMOVED lines=14> */
[----:B------:R-:W-:Y:S02]  /*7af0*/  F2FP.F16.F32.PACK_AB R11, R19, R14 ;  /* 0x0000000e130b723e */ /* 0x000fe400000000ff */
[----:B------:R-:W-:Y:S02]  /*7b00*/  MOV R2, UR46 ;  /* 0x0000002e00027c02 */ /* 0x000fe40008000f00 */
[----:B------:R-:W-:Y:S01]  /*7b10*/  MOV R0, UR47 ;  /* 0x0000002f00007c02 */ /* 0x000fe20008000f00 */
[----:B------:R1:W-:Y:S01]  /*7b20*/  STS.128 [R63+0x1200], R8 ;  /* 0x001200083f007388 */ /* 0x0003e20000000c00 */
[----:B------:R-:W-:Y:S02]  /*7b30*/  @P6 LEA R2, R2, UR43, 0x3 ;  /* 0x0000002b02026c11 */ /* 0x000fe4000f8e18ff */
[----:B------:R-:W-:Y:S02]  /*7b40*/  @P6 SHF.L.U32 R3, R60, 0x1f, RZ ;  /* 0x0000001f3c036819 */ /* 0x000fe400000006ff */
[----:B------:R-:W-:Y:S01]  /*7b50*/  @P6 IADD3 R2, PT, PT, R2, 0x80, RZ ;  /* 0x0000008002026810 */ /* 0x000fe20007ffe0ff */
[----:B------:R-:W-:Y:S01]  /*7b60*/  @!PT LDS RZ, [RZ] ;  /* 0x00000000fffff984 */ /* 0x000fe20000000800 */
[----:B------:R-:W-:Y:S01]  /*7b70*/  @!PT LDS RZ, [RZ] ;  /* 0x00000000fffff984 */ /* 0x000fe20000000800 */
[----:B------:R-:W-:Y:S01]  /*7b80*/  @!PT LDS RZ, [RZ] ;  /* 0x00000000fffff984 */ /* 0x000fe20000000800 */
[----:B------:R-:W-:Y:S01]  /*7b90*/  @!PT LDS RZ, [RZ] ;  /* 0x00000000fffff984 */ /* 0x000fe20000000800 */
[----:B------:R2:W-:Y:S06]  /*7ba0*/  MEMBAR.ALL.CTA ;  /* 0x0000000000007992 */ /* 0x0005ec0000008000 */
[----:B--2---:R-:W2:Y:S01]  /*7bb0*/  FENCE.VIEW.ASYNC.S ;  /* 0x00000000000073c6 */ /* 0x004ea20000000000 */
[----:B------:R-:W-:Y:S02]  /*7bc0*/  @P6 PRMT R0, R0, 0x654, R2 ;  /* 0x0000065400006816 */ /* 0x000fe40000000002 */
[----:B------:R-:W-:Y:S01]  /*7bd0*/  LEA R2, R26, UR43, 0x3 ;  /* 0x0000002b1a027c11 */ /* 0x000fe2000f8e18ff */
[----:B--2---:R-:W-:Y:S06]  /*7be0*/  BAR.SYNC.DEFER_BLOCKING 0x1, 0x80 ;  /* 0x0042000000007b1d */ /* 0x004fec0000010000 */
[----:B------:R-:W-:Y:S05]  /*7bf0*/  @P0 BRA `(.L_x_128) ;  /* 0x00000000003c0947 */ /* 0x000fea0003800000 */
[----:B------:R-:W2:Y:S01]  /*7c00*/  LDCU.64 UR6, c[0x0][0x348] ;  /* 0x00006900ff0677ac */ /* 0x000ea20008000a00 */
[----:B------:R-:W-:Y:S02]  /*7c10*/  UIADD3 UR13, UPT, UPT, UR49, 0x10, URZ ;  /* 0x00000010310d7890 */ /* 0x000fe4000fffe0ff */
[----:B------:R-:W-:Y:S01]  /*7c20*/  UIADD3 UR12, UPT, UPT, UR43, 0x1200, URZ ;  /* 0x000012002b0c7890 */ /* 0x000fe2000fffe0ff */
[----:B------:R-:W-:Y:S01]  /*7c30*/  UMOV UR14, UR50 ;  /* 0x00000032000e7c82 */ /* 0x000fe20008000000 */
[----:B------:R-:W-:Y:S01]  /*7c40*/  UMOV UR15, UR36 ;  /* 0x00000024000f7c82 */ /* 0x000fe20008000000 */
[----:B------:R-:W-:Y:S02]  /*7c50*/  UIADD3 UR9, UPT, UPT, UR49, 0x50, URZ ;  /* 0x0000005031097890 */ /* 0x000fe4000fffe0ff */
[----:B------:R-:W-:Y:S01]  /*7c60*/  UIADD3 UR8, UPT, UPT, UR43, 0x1a00, URZ ;  /* 0x00001a002b087890 */ /* 0x000fe2000fffe0ff */
[----:B------:R-:W-:Y:S01]  /*7c70*/  UMOV UR10, UR50 ;  /* 0x00000032000a7c82 */ /* 0x000fe20008000000 */
[----:B------:R-:W-:Y:S01]  /*7c80*/  UMOV UR11, UR36 ;  /* 0x00000024000b7c82 */ /* 0x000fe20008000000 */
[----:B--2---:R-:W-:Y:S04]  /*7c90*/  UIADD3 UR4, UP0, UPT, UR6, 0x680, URZ ;  /* 0x0000068006047890 */ /* 0x004fe8000ff1e0ff */
[----:B------:R-:W-:Y:S09]  /*7ca0*/  UIADD3.X UR5, UPT, UPT, URZ, UR7, URZ, UP0, !UPT ;  /* 0x00000007ff057290 */ /* 0x000ff200087fe4ff */
[----:B------:R2:W-:Y:S01]  /*7cb0*/  UTMASTG.3D [UR12], [UR4] ;  /* 0x0000000c040073b5 */ /* 0x0005e20008010000 */
[----:B------:R2:W-:Y:S01]  /*7cc0*/  UTMASTG.3D [UR8], [UR4] ;  /* 0x00000008040073b5 */ /* 0x0005e20008010000 */
[----:B------:R0:W-:Y:S01]  /*7cd0*/  UTMACMDFLUSH ;  /* 0x00000000000079b7 */ /* 0x0001e20000000000 */
[----:B--2---:R-:W-:Y:S04]  /*7ce0*/  DEPBAR.LE SB0, 0x1 ;  /* 0x000080400000791a */ /* 0x004fe80000000000 */
.L_x_128:
[----:B------:R-:W-:Y:S05]  /*7cf0*/  BSYNC.RECONVERGENT B0 ;  /* 0x0000000000007941 */ /* 0x000fea0003800200 */
.L_x_127:
[----:B------:R-:W-:Y:S01]  /*7d00*/  BAR.SYNC.DEFER_BLOCKING 0x1, 0x80 ;  /* 0x0042000000007b1d */ /* 0x000fe20000010000 */
[----:B------:R-:W-:Y:S04]  /*7d10*/  UIADD3 UR4, UPT, UPT, UR46, 0x1, URZ ;  /* 0x000000012e047890 */ /* 0x000fe8000fffe0ff */
[----:B------:R-:W-:Y:S04]  /*7d20*/  UISETP.NE.AND UP0, UPT, UR4, 0x4, UPT ;  /* 0x000000040400788c */ /* 0x000fe8000bf05270 */
[----:B------:R-:W-:Y:S01]  /*7d30*/  USEL UR44, UR4, URZ, UP0 ;  /* 0x000000ff042c7287 */ /* 0x000fe20008000000 */
[----:B------:R2:W-:Y:S01]  /*7d40*/  @P6 SYNCS.ARRIVE.TRANS64.RED.A1T0 RZ, [R0+URZ], RZ ;  /* 0x000000ff00ff69a7 */ /* 0x0005e200081004ff */
[----:B------:R-:W-:Y:S01]  /*7d50*/  BSSY B1, `(.L_x_129) ;  /* 0x0000013000017945 */ /* 0x000fe20003800000 */
[----:B------:R-:W3:Y:S02]  /*7d60*/  @P6 SYNCS.PHASECHK.TRANS64.TRYWAIT P0, [R2+URZ+0x60], R3 ;  /* 0x00006003020065a7 */ /* 0x000ee400080011ff */
[----:B---3--:R-:W-:Y:S01]  /*7d70*/  @P6 SEL R64, RZ, 0x1, !P0 ;  /* 0x00000001ff406807 */ /* 0x008fe20004000000 */
[----:B--2---:R-:W-:Y:S06]  /*7d80*/  @!P6 BRA `(.L_x_130) ;  /* 0x00000000003ce947 */ /* 0x004fec0003800000 */
[----:B------:R-:W-:Y:S01]  /*7d90*/  ISETP.NE.AND P1, PT, R65, RZ, PT ;  /* 0x000000ff4100720c */ /* 0x000fe20003f25270 */
[----:B------:R-:W-:Y:S01]  /*7da0*/  BSSY B0, `(.L_x_131) ;  /* 0x0000009000007945 */ /* 0x000fe20003800000 */
[----:B------:R-:W-:Y:S11]  /*7db0*/  ISETP.NE.AND P0, PT, R64, RZ, PT ;  /* 0x000000ff4000720c */ /* 0x000ff60003f05270 */
[----:B------:R-:W-:Y:S05]  /*7dc0*/  @P1 IMAD R3, R26, 0x1000, R57 ;  /* 0x000010001a031824 */ /* 0x000fea00078e0239 */
[----:B------:R-:W-:Y:S05]  /*7dd0*/  @P1 IADD3 R0, PT, PT, R3, UR43, RZ ;  /* 0x0000002b03001c10 */ /* 0x000fea000fffe0ff */
[----:B------:R-:W-:Y:S01]  /*7de0*/  @P1 IMAD.IADD R0, R66, 0x1, R0 ;  /* 0x0000000142001824 */ /* 0x000fe200078e0200 */
[----:B------:R-:W-:Y:S06]  /*7df0*/  @P0 BRA `(.L_x_132) ;  /* 0x00000000000c0947 */ /* 0x000fec0003800000 */
[----:B------:R-:W-:Y:S04]  /*7e00*/  SHF.L.U32 R4, R60, 0x1f, RZ ;  /* 0x0000001f3c047819 */ /* 0x000fe800000006ff */
[----:B------:R-:W2:Y:S02]  /*7e10*/  SYNCS.PHASECHK.TRANS64.TRYWAIT P0, [R2+URZ+0x60], R4 ;  /* 0x00006004020075a7 */ /* 0x000ea400080011ff */
[----:B--2---:R-:W-:Y:S05]  /*7e20*/  @!P0 BRA `(.L_x_133) ;  /* 0x0000002000348947 */ /* 0x004fea0003800000 */
.L_x_132:
[----:B------:R-:W-:Y:S05]  /*7e30*/  BSYNC B0 ;  /* 0x0000000000007941 */ /* 0x000fea0003800000 */
.L_x_131:
[----:B------:R-:W-:Y:S02]  /*7e40*/  ISETP.NE.AND P0, PT, R65, RZ, PT ;  /* 0x000000ff4100720c */ /* 0x000fe40003f05270 */
[----:B------:R-:W-:Y:S11]  /*7e50*/  IADD3 R26, PT, PT, R26, 0x1, RZ ;  /* 0x000000011a1a7810 */ /* 0x000ff60007ffe0ff */
[----:B------:R3:W4:Y:S04]  /*7e60*/  @P0 LDS.128 R28, [R3+UR43+0x200] ;  /* 0x0002002b031c0984 */ /* 0x0007280008000c00 */
[----:B------:R3:W1:Y:S02]  /*7e70*/  @P0 LDS.128 R36, [R0+0x200] ;  /* 0x0002000000240984 */ /* 0x0006640000000c00 */
.L_x_130:
[----:B------:R-:W-:Y:S05]  /*7e80*/  BSYNC B1 ;  /* 0x0000000000017941 */ /* 0x000fea0003800000 */
.L_x_129:
[----:B---3--:R-:W-:Y:S05]  /*7e90*/  VIADD R0, R25, 0x20 ;  /* 0x0000002019007836 */ /* 0x008fea0000000000 */
[----:B------:R-:W-:Y:S04]  /*7ea0*/  SHF.R.U32.HI R0, RZ, 0x15, R0 ;  /* 0x00000015ff007819 */ /* 0x000fe80000011600 */
[----:B------:R-:W-:Y:S11]  /*7eb0*/  LOP3.LUT P0, RZ, R0, 0x3, R51, 0x48, !PT ;  /* 0x0000000300ff7812 */ /* 0x000ff60007804833 */
[----:B------:R-:W-:Y:S02]  /*7ec0*/  @!UPT UIADD3 URZ, UPT, UPT, URZ, URZ, URZ ;  /* 0x000000fffffff290 */ /* 0x000fe4000fffe0ff */
[----:B------:R-:W-:Y:S05]  /*7ed0*/  @!P0 BRA `(.L_x_134) ;  /* 0x0000000000408947 */ /* 0x000fea0003800000 */
[----:B------:R-:W3:Y:S01]  /*7ee0*/  LDCU.64 UR8, c[0x4][0x70] ;  /* 0x01000e00ff0877ac */ /* 0x000ee20008000a00 */
[----:B------:R-:W-:Y:S01]  /*7ef0*/  MOV R3, 0x0 ;  /* 0x0000000000037802 */ /* 0x000fe20000000f00 */
[----:B------:R-:W-:Y:S02]  /*7f00*/  HFMA2 R12, -RZ, RZ, 0, 5.9604644775390625e-08 ;  /* 0x00000001ff0c7431 */ /* 0x000fe400000001ff */
[----:B-1----:R-:W-:Y:S02]  /*7f10*/  IMAD.MOV.U32 R8, RZ, RZ, 0x192 ;  /* 0x00000192ff087424 */ /* 0x002fe400078e00ff */
[----:B------:R-:W-:Y:S01]  /*7f20*/  IMAD.MOV.U32 R13, RZ, RZ, RZ ;  /* 0x000000ffff0d7224 */ /* 0x000fe200078e00ff */
[----:B------:R-:W1:Y:S01]  /*7f30*/  LDCU.64 UR6, c[0x4][0x78] ;  /* 0x01000f00ff0677ac */ /* 0x000e620008000a00 */
[----:B--2---:R-:W2:Y:S01]  /*7f40*/  LDC.64 R2, c[0x4][R3] ;  /* 0x0100000003027b82 */ /* 0x004ea20000000a00 */
[----:B------:R-:W5:Y:S01]  /*7f50*/  LDCU.64 UR4, c[0x4][0x10] ;  /* 0x01000200ff0477ac */ /* 0x000f620008000a00 */
[----:B---3--:R-:W-:Y:S01]  /*7f60*/  MOV R5, UR9 ;  /* 0x0000000900057c02 */ /* 0x008fe20008000f00 */
[----:B------:R-:W-:Y:S01]  /*7f70*/  IMAD.U32 R4, RZ, RZ, UR8 ;  /* 0x00000008ff047e24 */ /* 0x000fe2000f8e00ff */
[----:B-1----:R-:W-:Y:S01]  /*7f80*/  MOV R7, UR7 ;  /* 0x0000000700077c02 */ /* 0x002fe20008000f00 */
[----:B------:R-:W-:Y:S01]  /*7f90*/  IMAD.U32 R6, RZ, RZ, UR6 ;  /* 0x00000006ff067e24 */ /* 0x000fe2000f8e00ff */
[----:B-----5:R-:W-:Y:S01]  /*7fa0*/  MOV R11, UR5 ;  /* 0x00000005000b7c02 */ /* 0x020fe20008000f00 */
[----:B------:R-:W-:Y:S02]  /*7fb0*/  IMAD.U32 R10, RZ, RZ, UR4 ;  /* 0x00000004ff0a7e24 */ /* 0x000fe4000f8e00ff */
[----:B------:R-:W-:Y:S07]  /*7fc0*/  LEPC R20, `(.L_x_134) ;  /* 0x000000001014794e */ /* 0x000fee0000000000 */
[----:B--2-4-:R-:W-:Y:S05]  /*7fd0*/  CALL.ABS.NOINC R2 ;  /* 0x0000000002007343 */ /* 0x014fea0003c00000 */
.L_x_134:
[----:B------:R-:W-:Y:S01]  /*7fe0*/  ISETP.NE.AND P6, PT, R62, RZ, PT ;  /* 0x000000ff3e00720c */ /* 0x000fe20003fc5270 */
[----:B------:R-:W-:Y:S05]  /*7ff0*/  WARPSYNC.ALL ;  /* 0x0000000000007948 */ /* 0x000fea0003800000 */
[----:B------:R-:W-:Y:S01]  /*8000*/  R2UR UR4, R25 ;  /* 0x00000000190472ca */ /* 0x000fe200000e0000 */
[----:B----4-:R-:W-:Y:S01]  /*8010*/  HADD2.F32 R3, -RZ, R28.H0_H0 ;  /* 0x2000001cff037230 */ /* 0x010fe20000004100 */
[----:B------:R-:W-:Y:S01]  /*8020*/  ISETP.NE.AND P0, PT, R61, RZ, PT ;  /* 0x000000ff3d00720c */ /* 0x000fe20003f05270 */
[----:B------:R-:W-:Y:S01]  /*8030*/  HADD2.F32 R20, -RZ, R30.H0_H0 ;  /* 0x2000001eff147230 */ /* 0x000fe20000004100 */
[----:B------:R-:W-:Y:S09]  /*8040*/  BSSY.RECONVERGENT B0, `(.L_x_135) ;  /* 0x0000058000007945 */ /* 0x000ff20003800200 */
[----:B-12---:R-:W1:Y:S02]  /*8050*/  LDTM.x16 R4, tmem[UR4+0x20] ;  /* 0x00002004000479ee */ /* 0x006e640008240000 */
        /* <DEDUP_REMOVED lines=59> */
[----:B------:R-:W-:Y:S02]  /*8410*/  LEA R3, R26, UR43, 0x3 ;  /* 0x0000002b1a037c11 */ /* 0x000fe4000f8e18ff */
        /* <DEDUP_REMOVED lines=8> */
[----:B------:R-:W-:Y:S01]  /*84a0*/  @P6 SHF.L.U32 R2, R60, 0x1f, RZ ;  /* 0x0000001f3c026819 */ /* 0x000fe200000006ff */
        /* <DEDUP_REMOVED lines=17> */
.L_x_136:
[----:B------:R-:W-:Y:S05]  /*85c0*/  BSYNC.RECONVERGENT B0 ;  /* 0x0000000000007941 */ /* 0x000fea0003800200 */
.L_x_135:
        /* <DEDUP_REMOVED lines=19> */
.L_x_140:
[----:B------:R-:W-:Y:S05]  /*8700*/  BSYNC B0 ;  /* 0x0000000000007941 */ /* 0x000fea0003800000 */
.L_x_139:
[----:B------:R-:W-:Y:S11]  /*8710*/  ISETP.NE.AND P0, PT, R65, RZ, PT ;  /* 0x000000ff4100720c */ /* 0x000ff60003f05270 */
[----:B------:R-:W-:Y:S02]  /*8720*/  @!UPT UIADD3 URZ, UPT, UPT, URZ, URZ, URZ ;  /* 0x000000fffffff290 */ /* 0x000fe4000fffe0ff */
[----:B------:R3:W4:Y:S04]  /*8730*/  @P0 LDS.128 R28, [R26+UR43+0x200] ;  /* 0x0002002b1a1c0984 */ /* 0x0007280008000c00 */
[----:B------:R3:W1:Y:S02]  /*8740*/  @P0 LDS.128 R36, [R66+0x200] ;  /* 0x0002000042240984 */ /* 0x0006640000000c00 */
.L_x_138:
[----:B------:R-:W-:Y:S05]  /*8750*/  BSYNC B1 ;  /* 0x0000000000017941 */ /* 0x000fea0003800000 */
.L_x_137:
[----:B--2---:R-:W-:Y:S05]  /*8760*/  VIADD R0, R25, 0x30 ;  /* 0x0000003019007836 */ /* 0x004fea0000000000 */
[----:B------:R-:W-:Y:S04]  /*8770*/  SHF.R.U32.HI R0, RZ, 0x15, R0 ;  /* 0x00000015ff007819 */ /* 0x000fe80000011600 */
[----:B------:R-:W-:Y:S11]  /*8780*/  LOP3.LUT P0, RZ, R0, 0x3, R51, 0x48, !PT ;  /* 0x0000000300ff7812 */ /* 0x000ff60007804833 */
[----:B------:R-:W-:Y:S02]  /*8790*/  @!UPT UIADD3 URZ, UPT, UPT, URZ, URZ, URZ ;  /* 0x000000fffffff290 */ /* 0x000fe4000fffe0ff */
[----:B------:R-:W-:Y:S05]  /*87a0*/  @!P0 BRA `(.L_x_142) ;  /* 0x0000000000408947 */ /* 0x000fea0003800000 */
[----:B------:R-:W2:Y:S01]  /*87b0*/  LDCU.64 UR8, c[0x4][0x70] ;  /* 0x01000e00ff0877ac */ /* 0x000ea20008000a00 */
[----:B------:R-:W-:Y:S01]  /*87c0*/  MOV R3, 0x0 ;  /* 0x0000000000037802 */ /* 0x000fe20000000f00 */
        /* <DEDUP_REMOVED lines=14> */
.L_x_142:
[----:B------:R-:W-:Y:S01]  /*88b0*/  ISETP.NE.AND P0, PT, R61, RZ, PT ;  /* 0x000000ff3d00720c */ /* 0x000fe20003f05270 */
[----:B------:R-:W-:Y:S05]  /*88c0*/  WARPSYNC.ALL ;  /* 0x0000000000007948 */ /* 0x000fea0003800000 */
[----:B------:R-:W-:Y:S01]  /*88d0*/  R2UR UR4, R25 ;  /* 0x00000000190472ca */ /* 0x000fe200000e0000 */
[--C-:B----4-:R-:W-:Y:S01]  /*88e0*/  HADD2.F32 R20, -RZ, R28.reuse.H0_H0 ;  /* 0x2000001cff147230 */ /* 0x110fe20000004100 */
[----:B------:R-:W-:Y:S01]  /*88f0*/  IADD3 R54, PT, PT, R54, 0xf0, RZ ;  /* 0x000000f036367810 */ /* 0x000fe20007ffe0ff */
[----:B------:R-:W-:Y:S01]  /*8900*/  HADD2.F32 R21, -RZ, R28.H1_H1 ;  /* 0x3000001cff157230 */ /* 0x000fe20000004100 */
[----:B------:R-:W-:Y:S01]  /*8910*/  BSSY.RECONVERGENT B0, `(.L_x_143) ;  /* 0x0000054000007945 */ /* 0x000fe20003800200 */
[--C-:B------:R-:W-:Y:S01]  /*8920*/  HADD2.F32 R25, -RZ, R29.reuse.H0_H0 ;  /* 0x2000001dff197230 */ /* 0x100fe20000004100 */
[----:B------:R-:W-:Y:S01]  /*8930*/  LOP3.LUT R54, R54, 0xfefffff8, RZ, 0xc0, !PT ;  /* 0xfefffff836367812 */ /* 0x000fe200078ec0ff */
[----:B---3--:R-:W-:Y:S02]  /*8940*/  HADD2.F32 R26, -RZ, R29.H1_H1 ;  /* 0x3000001dff1a7230 */ /* 0x008fe40000004100 */
[--C-:B------:R-:W-:Y:S02]  /*8950*/  HADD2.F32 R28, -RZ, R30.reuse.H0_H0 ;  /* 0x2000001eff1c7230 */ /* 0x100fe40000004100 */
[----:B------:R-:W-:Y:S02]  /*8960*/  HADD2.F32 R29, -RZ, R30.H1_H1 ;  /* 0x3000001eff1d7230 */ /* 0x000fe40000004100 */
[----:B-1----:R-:W1:Y:S01]  /*8970*/  LDTM.x16 R4, tmem[UR4+0x30] ;  /* 0x00003004000479ee */ /* 0x002e620008240000 */
[----:B------:R-:W-:Y:S01]  /*8980*/  NOP ;  /* 0x0000000000007918 */ /* 0x000fe20000000000 */
[----:B-1----:R1:W-:Y:S01]  /*8990*/  SYNCS.ARRIVE.TRANS64.RED.A1T0 RZ, [R54+URZ], RZ ;  /* 0x000000ff36ff79a7 */ /* 0x0023e200081004ff */
[--C-:B------:R-:W-:Y:S02]  /*89a0*/  HADD2.F32 R30, -RZ, R31.reuse.H0_H0 ;  /* 0x2000001fff1e7230 */ /* 0x100fe40000004100 */
[----:B------:R-:W-:Y:S02]  /*89b0*/  HADD2.F32 R31, -RZ, R31.H1_H1 ;  /* 0x3000001fff1f7230 */ /* 0x000fe40000004100 */
        /* <DEDUP_REMOVED lines=8> */
[C---:B------:R-:W-:Y:S01]  /*8a40*/  FMUL R4, R24.reuse, R4 ;  /* 0x0000000418047220 */ /* 0x040fe20000400000 */
[C---:B------:R-:W-:Y:S01]  /*8a50*/  FMUL R5, R24.reuse, R5 ;  /* 0x0000000518057220 */ /* 0x040fe20000400000 */
[C---:B------:R-:W-:Y:S01]  /*8a60*/  FMUL R6, R24.reuse, R6 ;  /* 0x0000000618067220 */ /* 0x040fe20000400000 */
[C---:B------:R-:W-:Y:S01]  /*8a70*/  FMUL R7, R24.reuse, R7 ;  /* 0x0000000718077220 */ /* 0x040fe20000400000 */
[C---:B------:R-:W-:Y:S01]  /*8a80*/  FFMA R4, R27.reuse, R20, R4 ;  /* 0x000000141b047223 */ /* 0x040fe20000000004 */
        /* <DEDUP_REMOVED lines=15> */
[C---:B------:R-:W-:Y:S01]  /*8b80*/  FMUL R12, R24.reuse, R16 ;  /* 0x00000010180c7220 */ /* 0x040fe20000400000 */
[C---:B------:R-:W-:Y:S01]  /*8b90*/  FFMA R0, R27.reuse, R32, R0 ;  /* 0x000000201b007223 */ /* 0x040fe20000000000 */
[C---:B------:R-:W-:Y:S01]  /*8ba0*/  FMUL R13, R24.reuse, R17 ;  /* 0x00000011180d7220 */ /* 0x040fe20000400000 */
[----:B------:R-:W-:Y:S01]  /*8bb0*/  FFMA R2, R27, R33, R2 ;  /* 0x000000211b027223 */ /* 0x000fe20000000002 */
[----:B------:R-:W-:Y:S01]  /*8bc0*/  F2FP.F16.F32.PACK_AB R4, R5, R4 ;  /* 0x000000040504723e */ /* 0x000fe200000000ff */
[C---:B------:R-:W-:Y:S01]  /*8bd0*/  FMUL R14, R24.reuse, R18 ;  /* 0x00000012180e7220 */ /* 0x040fe20000400000 */
[----:B------:R-:W-:Y:S01]  /*8be0*/  FFMA R3, R27, R34, R3 ;  /* 0x000000221b037223 */ /* 0x000fe20000000003 */
[----:B------:R-:W-:Y:S01]  /*8bf0*/  F2FP.F16.F32.PACK_AB R5, R7, R6 ;  /* 0x000000060705723e */ /* 0x000fe200000000ff */
[----:B------:R-:W-:Y:S01]  /*8c00*/  FFMA R15, R27, R35, R15 ;  /* 0x000000231b0f7223 */ /* 0x000fe2000000000f */
[----:B------:R-:W-:Y:S01]  /*8c10*/  FMUL R19, R24, R19 ;  /* 0x0000001318137220 */ /* 0x000fe20000400000 */
[----:B------:R-:W-:Y:S01]  /*8c20*/  F2FP.F16.F32.PACK_AB R6, R9, R8 ;  /* 0x000000080906723e */ /* 0x000fe200000000ff */
[----:B------:R-:W-:Y:S01]  /*8c30*/  FFMA R12, R27, R36, R12 ;  /* 0x000000241b0c7223 */ /* 0x000fe2000000000c */
[----:B------:R-:W-:Y:S01]  /*8c40*/  F2FP.F16.F32.PACK_AB R7, R11, R10 ;  /* 0x0000000a0b07723e */ /* 0x000fe200000000ff */
[C---:B------:R-:W-:Y:S01]  /*8c50*/  FFMA R13, R27.reuse, R37, R13 ;  /* 0x000000251b0d7223 */ /* 0x040fe2000000000d */
[C---:B------:R-:W-:Y:S01]  /*8c60*/  FFMA R14, R27.reuse, R38, R14 ;  /* 0x000000261b0e7223 */ /* 0x040fe2000000000e */
[----:B------:R-:W-:Y:S01]  /*8c70*/  FFMA R19, R27, R39, R19 ;  /* 0x000000271b137223 */ /* 0x000fe20000000013 */
[----:B------:R-:W-:Y:S01]  /*8c80*/  F2FP.F16.F32.PACK_AB R16, R2, R0 ;  /* 0x000000000210723e */ /* 0x000fe200000000ff */
[----:B------:R1:W-:Y:S01]  /*8c90*/  STS.128 [R57+UR43+0x3200], R4 ;  /* 0x0032000439007988 */ /* 0x0003e20008000c2b */
        /* <DEDUP_REMOVED lines=27> */
.L_x_144:
[----:B------:R-:W-:Y:S05]  /*8e50*/  BSYNC.RECONVERGENT B0 ;  /* 0x0000000000007941 */ /* 0x000fea0003800200 */
.L_x_143:
[----:B------:R-:W-:Y:S01]  /*8e60*/  BAR.SYNC.DEFER_BLOCKING 0x1, 0x80 ;  /* 0x0042000000007b1d */ /* 0x000fe20000010000 */
[----:B------:R-:W-:Y:S01]  /*8e70*/  UISETP.NE.AND UP0, UPT, UR52, -0x4, UPT ;  /* 0xfffffffc3400788c */ /* 0x000fe2000bf05270 */
[----:B------:R-:W-:Y:S08]  /*8e80*/  IADD3 R22, PT, PT, R22, 0x1, RZ ;  /* 0x0000000116167810 */ /* 0x000ff00007ffe0ff */
[----:B------:R-:W-:Y:S05]  /*8e90*/  BRA.U !UP0, `(.L_x_145) ;  /* 0x0000000108287547 */ /* 0x000fea000b800000 */
[----:B------:R-:W-:Y:S01]  /*8ea0*/  ISETP.NE.AND P0, PT, R62, RZ, PT ;  /* 0x000000ff3e00720c */ /* 0x000fe20003f05270 */
[----:B------:R-:W-:Y:S01]  /*8eb0*/  IMAD.U32 R2, RZ, RZ, UR46 ;  /* 0x0000002eff027e24 */ /* 0x000fe2000f8e00ff */
[----:B------:R-:W-:Y:S01]  /*8ec0*/  UIADD3 UR4, UPT, UPT, UR46, 0x1, URZ ;  /* 0x000000012e047890 */ /* 0x000fe2000fffe0ff */
[----:B------:R-:W-:Y:S03]  /*8ed0*/  IMAD.U32 R0, RZ, RZ, UR47 ;  /* 0x0000002fff007e24 */ /* 0x000fe6000f8e00ff */
[----:B------:R-:W-:Y:S04]  /*8ee0*/  UISETP.NE.AND UP0, UPT, UR4, 0x4, UPT ;  /* 0x000000040400788c */ /* 0x000fe8000bf05270 */
[----:B------:R-:W-:Y:S03]  /*8ef0*/  USEL UR46, UR4, URZ, UP0 ;  /* 0x000000ff042e7287 */ /* 0x000fe60008000000 */
[----:B------:R-:W-:Y:S05]  /*8f00*/  @P0 LEA R2, R2, UR43, 0x3 ;  /* 0x0000002b02020c11 */ /* 0x000fea000f8e18ff */
[----:B------:R-:W-:Y:S05]  /*8f10*/  @P0 VIADD R2, R2, 0x80 ;  /* 0x0000008002020836 */ /* 0x000fea0000000000 */
[----:B------:R-:W-:Y:S04]  /*8f20*/  @P0 PRMT R0, R0, 0x654, R2 ;  /* 0x0000065400000816 */ /* 0x000fe80000000002 */
[----:B------:R2:W-:Y:S03]  /*8f30*/  @P0 SYNCS.ARRIVE.TRANS64.RED.A1T0 RZ, [R0+URZ], RZ ;  /* 0x000000ff00ff09a7 */ /* 0x0005e600081004ff */
.L_x_145:
[----:B------:R-:W-:Y:S01]  /*8f40*/  R2UR UR4, R52 ;  /* 0x00000000340472ca */ /* 0x000fe200000e0000 */
[----:B------:R-:W-:Y:S01]  /*8f50*/  UISETP.NE.AND UP0, UPT, UR62, URZ, UPT ;  /* 0x000000ff3e00728c */ /* 0x000fe2000bf05270 */
[----:B------:R-:W-:Y:S01]  /*8f60*/  ISETP.NE.AND P0, PT, R56, 0x2, PT ;  /* 0x000000023800780c */ /* 0x000fe20003f05270 */
[----:B------:R-:W-:Y:S01]  /*8f70*/  UIADD3 UR20, UPT, UPT, UR38, UR63, URZ ;  /* 0x0000003f26147290 */ /* 0x000fe2000fffe0ff */
[----:B------:R-:W-:Y:S01]  /*8f80*/  ISETP.NE.AND P1, PT, R22, 0x4, PT ;  /* 0x000000041600780c */ /* 0x000fe20003f25270 */
[----:B------:R-:W-:Y:S01]  /*8f90*/  UIADD3 UR52, UPT, UPT, UR52, 0x4, URZ ;  /* 0x0000000434347890 */ /* 0x000fe2000fffe0ff */
[----:B------:R-:W-:Y:S01]  /*8fa0*/  SEL R2, RZ, 0x1, P0 ;  /* 0x00000001ff027807 */ /* 0x000fe20000000000 */
[----:B------:R-:W-:Y:S01]  /*8fb0*/  UMOV UR36, UR61 ;  /* 0x0000003d00247c82 */ /* 0x000fe20008000000 */
[----:B--2---:R-:W-:Y:S02]  /*8fc0*/  SEL R0, RZ, 0x1, P1 ;  /* 0x00000001ff007807 */ /* 0x004fe40000800000 */
[----:B------:R-:W-:Y:S02]  /*8fd0*/  LOP3.LUT R58, R58, R2, RZ, 0x3c, !PT ;  /* 0x000000023a3a7212 */ /* 0x000fe400078e3cff */
[----:B------:R-:W-:Y:S01]  /*8fe0*/  LOP3.LUT R59, R59, R0, RZ, 0x3c, !PT ;  /* 0x000000003b3b7212 */ /* 0x000fe200078e3cff */
[----:B------:R-:W-:Y:S01]  /*8ff0*/  UIADD3 UR28, UPT, UPT, UR37, UR4, URZ ;  /* 0x00000004251c7290 */ /* 0x000fe2000fffe0ff */
[----:B------:R-:W-:Y:S02]  /*9000*/  SEL R56, R56, RZ, P0 ;  /* 0x000000ff38387207 */ /* 0x000fe40000000000 */
[----:B------:R-:W-:Y:S01]  /*9010*/  SEL R22, R22, RZ, P1 ;  /* 0x000000ff16167207 */ /* 0x000fe20000800000 */
[----:B------:R-:W-:Y:S08]  /*9020*/  BRA.U UP0, `(.L_x_146) ;  /* 0xffffffcd00787547 */ /* 0x000ff0000b83ffff */
[----:B------:R-:W2:Y:S01]  /*9030*/  LDCU.64 UR4, c[0x0][0x888] ;  /* 0x00011100ff0477ac */ /* 0x000ea20008000a00 */
[----:B------:R-:W3:Y:S01]  /*9040*/  LDCU.64 UR6, c[0x0][0x890] ;  /* 0x00011200ff0677ac */ /* 0x000ee20008000a00 */
[----:B--2---:R-:W-:Y:S02]  /*9050*/  ISETP.NE.U32.AND P2, PT, RZ, UR4, PT ;  /* 0x00000004ff007c0c */ /* 0x004fe4000bf45070 */
[----:B---3--:R-:W-:Y:S02]  /*9060*/  ISETP.NE.U32.AND P1, PT, RZ, UR6, PT ;  /* 0x00000006ff007c0c */ /* 0x008fe4000bf25070 */
[----:B------:R-:W-:Y:S02]  /*9070*/  ISETP.NE.AND.EX P2, PT, RZ, UR5, PT, P2 ;  /* 0x00000005ff007c0c */ /* 0x000fe4000bf45320 */
[----:B------:R-:W-:-:S13]  /*9080*/  ISETP.NE.AND.EX P0, PT, RZ, UR7, PT, P1 ;  /* 0x00000007ff007c0c */ /* 0x000fda000bf05310 */
[----:B------:R-:W-:Y:S05]  /*9090*/  @P2 BRA P0, `(.L_x_147) ;  /* 0x00000000003c2947 */ /* 0x000fea0000000000 */
[----:B------:R-:W-:-:S13]  /*90a0*/  ISETP.NE.AND.EX P1, PT, RZ, UR7, PT, P1 ;  /* 0x00000007ff007c0c */ /* 0x000fda000bf25310 */
[----:B------:R-:W-:Y:S05]  /*90b0*/  @P1 BRA `(.L_x_148) ;  /* 0x00000000000c1947 */ /* 0x000fea0003800000 */
[----:B------:R-:W-:-:S13]  /*90c0*/  FSETP.NEU.AND P0, PT, R27, RZ, PT ;  /* 0x000000ff1b00720b */ /* 0x000fda0003f0d000 */
[----:B------:R-:W-:Y:S05]  /*90d0*/  @!P0 EXIT ;  /* 0x000000000000894d */ /* 0x000fea0003800000 */
[----:B------:R-:W-:Y:S05]  /*90e0*/  BRA `(.L_x_147) ;  /* 0x0000000000287947 */ /* 0x000fea0003800000 */
.L_x_148:
[----:B------:R-:W-:Y:S01]  /*90f0*/  ISETP.NE.AND P0, PT, R55, RZ, PT ;  /* 0x000000ff3700720c */ /* 0x000fe20003f05270 */
[----:B------:R-:W-:-:S12]  /*9100*/  BSSY.RECONVERGENT B0, `(.L_x_147) ;  /* 0x0000008000007945 */ /* 0x000fd80003800200 */
[----:B------:R-:W-:Y:S05]  /*9110*/  @P0 BRA `(.L_x_149) ;  /* 0x0000000000100947 */ /* 0x000fea0003800000 */
[----:B------:R-:W-:-:S04]  /*9120*/  ISETP.NE.U32.AND P0, PT, RZ, UR4, PT ;  /* 0x00000004ff007c0c */ /* 0x000fc8000bf05070 */
[----:B------:R-:W-:-:S13]  /*9130*/  ISETP.NE.AND.EX P0, PT, RZ, UR5, PT, P0 ;  /* 0x00000005ff007c0c */ /* 0x000fda000bf05300 */
[----:B------:R-:W-:Y:S05]  /*9140*/  @!P0 EXIT ;  /* 0x000000000000894d */ /* 0x000fea0003800000 */
[----:B------:R-:W-:Y:S05]  /*9150*/  BRA `(.L_x_150) ;  /* 0x0000000000087947 */ /* 0x000fea0003800000 */
.L_x_149:
[----:B------:R-:W-:-:S13]  /*9160*/  FSETP.NEU.AND P0, PT, R27, RZ, PT ;  /* 0x000000ff1b00720b */ /* 0x000fda0003f0d000 */
[----:B------:R-:W-:Y:S05]  /*9170*/  @!P0 EXIT ;  /* 0x000000000000894d */ /* 0x000fea0003800000 */
.L_x_150:
[----:B------:R-:W-:Y:S05]  /*9180*/  BSYNC.RECONVERGENT B0 ;  /* 0x0000000000007941 */ /* 0x000fea0003800200 */
.L_x_147:
[----:B------:R-:W-:Y:S01]  /*9190*/  ULEA UR6, UR46, UR43, 0x3 ;  /* 0x0000002b2e067291 */ /* 0x000fe2000f8e18ff */
[----:B------:R-:W-:-:S04]  /*91a0*/  DEPBAR.LE SB0, 0x0 ;  /* 0x000080000000791a */ /* 0x000fc80000000000 */
[----:B------:R-:W-:-:S04]  /*91b0*/  UIADD3 UR6, UPT, UPT, UR6, 0x80, URZ ;  /* 0x0000008006067890 */ /* 0x000fc8000fffe0ff */
[----:B------:R-:W-:-:S09]  /*91c0*/  UPRMT UR6, UR47, 0x654, UR6 ;  /* 0x000006542f067896 */ /* 0x000fd20008000006 */
[----:B------:R-:W-:Y:S01]  /*91d0*/  SYNCS.ARRIVE.TRANS64.RED.A1T0 RZ, [UR6], RZ ;  /* 0x000000ffffff79a7 */ /* 0x000fe20008100406 */
[----:B------:R-:W-:Y:S05]  /*91e0*/  EXIT ;  /* 0x000000000000794d */ /* 0x000fea0003800000 */
.L_x_24:
[----:B--2---:R2:W3:Y:S02]  /*91f0*/  SYNCS.PHASECHK.TRANS64.TRYWAIT P0, [R0+URZ+0x120], R2 ;  /* 0x00012002000075a7 */ /* 0x0044e400080011ff */
[----:B---3--:R-:W-:Y:S05]  /*9200*/  @!P0 NANOSLEEP.SYNCS 0x989680 ;  /* 0x009896800000895d */ /* 0x008fea0003900000 */
[----:B------:R-:W3:Y:S02]  /*9210*/  @!P0 SYNCS.PHASECHK.TRANS64 P0, [R0+URZ+0x120], R2 ;  /* 0x00012002000085a7 */ /* 0x000ee400080010ff */
[----:B---3--:R-:W-:Y:S05]  /*9220*/  @!P0 BRA `(.L_x_24) ;  /* 0xfffffffc00f08947 */ /* 0x008fea000383ffff */
[----:B------:R-:W-:Y:S05]  /*9230*/  BRA `(.L_x_151) ;  /* 0xffffff8800b47947 */ /* 0x000fea000383ffff */
.L_x_27:
[----:B-1----:R-:W-:-:S07]  /*9240*/  MOV R0, UR33 ;  /* 0x0000002100007c02 */ /* 0x002fce0008000f00 */
.L_x_152:
[----:B-1----:R1:W2:Y:S02]  /*9250*/  SYNCS.PHASECHK.TRANS64.TRYWAIT P0, [R0+URZ+0x30], R3 ;  /* 0x00003003000075a7 */ /* 0x0022a400080011ff */
[----:B--2---:R-:W-:Y:S05]  /*9260*/  @!P0 NANOSLEEP.SYNCS 0x989680 ;  /* 0x009896800000895d */ /* 0x004fea0003900000 */
[----:B------:R-:W2:Y:S02]  /*9270*/  @!P0 SYNCS.PHASECHK.TRANS64 P0, [R0+URZ+0x30], R3 ;  /* 0x00003003000085a7 */ /* 0x000ea400080010ff */
[----:B--2---:R-:W-:Y:S05]  /*9280*/  @!P0 BRA `(.L_x_152) ;  /* 0xfffffffc00f08947 */ /* 0x004fea000383ffff */
[----:B------:R-:W-:Y:S05]  /*9290*/  BRA `(.L_x_26) ;  /* 0xffffff8c000c7947 */ /* 0x000fea000383ffff */
.L_x_34:
[----:B-1----:R-:W-:-:S07]  /*92a0*/  MOV R0, UR17 ;  /* 0x0000001100007c02 */ /* 0x002fce0008000f00 */
.L_x_153:
[----:B-1----:R1:W2:Y:S02]  /*92b0*/  SYNCS.PHASECHK.TRANS64.TRYWAIT P0, [R0+URZ+0x30], R3 ;  /* 0x00003003000075a7 */ /* 0x0022a400080011ff */
[----:B--2---:R-:W-:Y:S05]  /*92c0*/  @!P0 NANOSLEEP.SYNCS 0x989680 ;  /* 0x009896800000895d */ /* 0x004fea0003900000 */
[----:B------:R-:W2:Y:S02]  /*92d0*/  @!P0 SYNCS.PHASECHK.TRANS64 P0, [R0+URZ+0x30], R3 ;  /* 0x00003003000085a7 */ /* 0x000ea400080010ff */
[----:B--2---:R-:W-:Y:S05]  /*92e0*/  @!P0 BRA `(.L_x_153) ;  /* 0xfffffffc00f08947 */ /* 0x004fea000383ffff */
[----:B------:R-:W-:Y:S05]  /*92f0*/  BRA `(.L_x_33) ;  /* 0xffffff8c00dc7947 */ /* 0x000fea000383ffff */
.L_x_39:
[----:B-1----:R1:W2:Y:S02]  /*9300*/  SYNCS.PHASECHK.TRANS64.TRYWAIT P0, [R3+URZ+0xb0], R0 ;  /* 0x0000b000030075a7 */ /* 0x0022a400080011ff */
[----:B--2---:R-:W-:Y:S05]  /*9310*/  @!P0 NANOSLEEP.SYNCS 0x989680 ;  /* 0x009896800000895d */ /* 0x004fea0003900000 */
[----:B------:R-:W2:Y:S02]  /*9320*/  @!P0 SYNCS.PHASECHK.TRANS64 P0, [R3+URZ+0xb0], R0 ;  /* 0x0000b000030085a7 */ /* 0x000ea400080010ff */
[----:B--2---:R-:W-:Y:S05]  /*9330*/  @!P0 BRA `(.L_x_39) ;  /* 0xfffffffc00f08947 */ /* 0x004fea000383ffff */
[----:B------:R-:W-:Y:S05]  /*9340*/  BRA `(.L_x_154) ;  /* 0xffffff9000947947 */ /* 0x000fea000383ffff */
.L_x_43:
[----:B------:R-:W-:-:S07]  /*9350*/  MOV R0, UR4 ;  /* 0x0000000400007c02 */ /* 0x000fce0008000f00 */
.L_x_155:
[----:B-1----:R1:W2:Y:S02]  /*9360*/  SYNCS.PHASECHK.TRANS64.TRYWAIT P0, [R0+URZ], R2 ;  /* 0x00000002000075a7 */ /* 0x0022a400080011ff */
[----:B--2---:R-:W-:Y:S05]  /*9370*/  @!P0 NANOSLEEP.SYNCS 0x989680 ;  /* 0x009896800000895d */ /* 0x004fea0003900000 */
[----:B------:R-:W2:Y:S02]  /*9380*/  @!P0 SYNCS.PHASECHK.TRANS64 P0, [R0+URZ], R2 ;  /* 0x00000002000085a7 */ /* 0x000ea400080010ff */
[----:B--2---:R-:W-:Y:S05]  /*9390*/  @!P0 BRA `(.L_x_155) ;  /* 0xfffffffc00f08947 */ /* 0x004fea000383ffff */
[----:B------:R-:W-:Y:S05]  /*93a0*/  BRA `(.L_x_156) ;  /* 0xffffff98003c7947 */ /* 0x000fea000383ffff */
.L_x_44:
[----:B------:R-:W-:-:S07]  /*93b0*/  MOV R0, UR5 ;  /* 0x0000000500007c02 */ /* 0x000fce0008000f00 */
.L_x_157:
[----:B-1----:R1:W2:Y:S02]  /*93c0*/  SYNCS.PHASECHK.TRANS64.TRYWAIT P0, [R0+URZ], R3 ;  /* 0x00000003000075a7 */ /* 0x0022a400080011ff */
[----:B--2---:R-:W-:Y:S05]  /*93d0*/  @!P0 NANOSLEEP.SYNCS 0x989680 ;  /* 0x009896800000895d */ /* 0x004fea0003900000 */
[----:B------:R-:W2:Y:S02]  /*93e0*/  @!P0 SYNCS.PHASECHK.TRANS64 P0, [R0+URZ], R3 ;  /* 0x00000003000085a7 */ /* 0x000ea400080010ff */
[----:B--2---:R-:W-:Y:S05]  /*93f0*/  @!P0 BRA `(.L_x_157) ;  /* 0xfffffffc00f08947 */ /* 0x004fea000383ffff */
[----:B------:R-:W-:Y:S05]  /*9400*/  BRA `(.L_x_158) ;  /* 0xffffff9800487947 */ /* 0x000fea000383ffff */
.L_x_45:
[----:B------:R-:W-:-:S07]  /*9410*/  MOV R0, UR5 ;  /* 0x0000000500007c02 */ /* 0x000fce0008000f00 */
.L_x_159:
[----:B-1----:R1:W2:Y:S02]  /*9420*/  SYNCS.PHASECHK.TRANS64.TRYWAIT P0, [R0+URZ], R3 ;  /* 0x00000003000075a7 */ /* 0x0022a400080011ff */
[----:B--2---:R-:W-:Y:S05]  /*9430*/  @!P0 NANOSLEEP.SYNCS 0x989680 ;  /* 0x009896800000895d */ /* 0x004fea0003900000 */
[----:B------:R-:W2:Y:S02]  /*9440*/  @!P0 SYNCS.PHASECHK.TRANS64 P0, [R0+URZ], R3 ;  /* 0x00000003000085a7 */ /* 0x000ea400080010ff */
[----:B--2---:R-:W-:Y:S05]  /*9450*/  @!P0 BRA `(.L_x_159) ;  /* 0xfffffffc00f08947 */ /* 0x004fea000383ffff */
[----:B------:R-:W-:Y:S05]  /*9460*/  BRA `(.L_x_160) ;  /* 0xffffff9800547947 */ /* 0x000fea000383ffff */
.L_x_46:
[----:B------:R-:W-:-:S07]  /*9470*/  MOV R0, UR5 ;  /* 0x0000000500007c02 */ /* 0x000fce0008000f00 */
.L_x_161:
[----:B-1----:R1:W2:Y:S02]  /*9480*/  SYNCS.PHASECHK.TRANS64.TRYWAIT P0, [R0+URZ], R3 ;  /* 0x00000003000075a7 */ /* 0x0022a400080011ff */
[----:B--2---:R-:W-:Y:S05]  /*9490*/  @!P0 NANOSLEEP.SYNCS 0x989680 ;  /* 0x009896800000895d */ /* 0x004fea0003900000 */
[----:B------:R-:W2:Y:S02]  /*94a0*/  @!P0 SYNCS.PHASECHK.TRANS64 P0, [R0+URZ], R3 ;  /* 0x00000003000085a7 */ /* 0x000ea400080010ff */
[----:B--2---:R-:W-:Y:S05]  /*94b0*/  @!P0 BRA `(.L_x_161) ;  /* 0xfffffffc00f08947 */ /* 0x004fea000383ffff */
[----:B------:R-:W-:Y:S05]  /*94c0*/  BRA `(.L_x_162) ;  /* 0xffffff9800607947 */ /* 0x000fea000383ffff */
.L_x_47:
[----:B------:R-:W-:-:S07]  /*94d0*/  MOV R0, UR5 ;  /* 0x0000000500007c02 */ /* 0x000fce0008000f00 */
.L_x_163:
[----:B-1----:R1:W2:Y:S02]  /*94e0*/  SYNCS.PHASECHK.TRANS64.TRYWAIT P0, [R0+URZ], R3 ;  /* 0x00000003000075a7 */ /* 0x0022a400080011ff */
[----:B--2---:R-:W-:Y:S05]  /*94f0*/  @!P0 NANOSLEEP.SYNCS 0x989680 ;  /* 0x009896800000895d */ /* 0x004fea0003900000 */
[----:B------:R-:W2:Y:S02]  /*9500*/  @!P0 SYNCS.PHASECHK.TRANS64 P0, [R0+URZ], R3 ;  /* 0x00000003000085a7 */ /* 0x000ea400080010ff */
[----:B--2---:R-:W-:Y:S05]  /*9510*/  @!P0 BRA `(.L_x_163) ;  /* 0xfffffffc00f08947 */ /* 0x004fea000383ffff */
[----:B------:R-:W-:Y:S05]  /*9520*/  BRA `(.L_x_164) ;  /* 0xffffff98006c7947 */ /* 0x000fea000383ffff */
.L_x_50:
[----:B-1----:R1:W2:Y:S02]  /*9530*/  SYNCS.PHASECHK.TRANS64.TRYWAIT P0, [R2+URZ+0x110], R4 ;  /* 0x00011004020075a7 */ /* 0x0022a400080011ff */
[----:B--2---:R-:W-:Y:S05]  /*9540*/  @!P0 NANOSLEEP.SYNCS 0x989680 ;  /* 0x009896800000895d */ /* 0x004fea0003900000 */
[----:B------:R-:W2:Y:S02]  /*9550*/  @!P0 SYNCS.PHASECHK.TRANS64 P0, [R2+URZ+0x110], R4 ;  /* 0x00011004020085a7 */ /* 0x000ea400080010ff */
[----:B--2---:R-:W-:Y:S05]  /*9560*/  @!P0 BRA `(.L_x_50) ;  /* 0xfffffffc00f08947 */ /* 0x004fea000383ffff */
[----:B------:R-:W-:Y:S05]  /*9570*/  BRA `(.L_x_165) ;  /* 0xffffff9800c87947 */ /* 0x000fea000383ffff */
.L_x_51:
[----:B------:R-:W-:-:S07]  /*9580*/  MOV R2, UR4 ;  /* 0x0000000400027c02 */ /* 0x000fce0008000f00 */
.L_x_166:
[----:B-1----:R1:W2:Y:S02]  /*9590*/  SYNCS.PHASECHK.TRANS64.TRYWAIT P0, [R2+URZ+0xc0], R5 ;  /* 0x0000c005020075a7 */ /* 0x0022a400080011ff */
[----:B--2---:R-:W-:Y:S05]  /*95a0*/  @!P0 NANOSLEEP.SYNCS 0x989680 ;  /* 0x009896800000895d */ /* 0x004fea0003900000 */
[----:B------:R-:W2:Y:S02]  /*95b0*/  @!P0 SYNCS.PHASECHK.TRANS64 P0, [R2+URZ+0xc0], R5 ;  /* 0x0000c005020085a7 */ /* 0x000ea400080010ff */
[----:B--2---:R-:W-:Y:S05]  /*95c0*/  @!P0 BRA `(.L_x_166) ;  /* 0xfffffffc00f08947 */ /* 0x004fea000383ffff */
[----:B------:R-:W-:Y:S05]  /*95d0*/  BRA `(.L_x_167) ;  /* 0xffffff9800d87947 */ /* 0x000fea000383ffff */
.L_x_52:
[----:B-1----:R1:W2:Y:S02]  /*95e0*/  SYNCS.PHASECHK.TRANS64.TRYWAIT P1, [R2+URZ+0xb0], R4 ;  /* 0x0000b004020075a7 */ /* 0x0022a400080211ff */
[----:B--2---:R-:W-:Y:S05]  /*95f0*/  @!P1 NANOSLEEP.SYNCS 0x989680 ;  /* 0x009896800000995d */ /* 0x004fea0003900000 */
[----:B------:R-:W2:Y:S02]  /*9600*/  @!P1 SYNCS.PHASECHK.TRANS64 P1, [R2+URZ+0xb0], R4 ;  /* 0x0000b004020095a7 */ /* 0x000ea400080210ff */
[----:B--2---:R-:W-:Y:S05]  /*9610*/  @!P1 BRA `(.L_x_52) ;  /* 0xfffffffc00f09947 */ /* 0x004fea000383ffff */
[----:B------:R-:W-:Y:S05]  /*9620*/  BRA `(.L_x_168) ;  /* 0xffffff9c00087947 */ /* 0x000fea000383ffff */
.L_x_55:
[----:B------:R-:W-:-:S07]  /*9630*/  MOV R0, UR4 ;  /* 0x0000000400007c02 */ /* 0x000fce0008000f00 */
.L_x_169:
[----:B-1----:R1:W2:Y:S02]  /*9640*/  SYNCS.PHASECHK.TRANS64.TRYWAIT P0, [R0+URZ+0xc0], R2 ;  /* 0x0000c002000075a7 */ /* 0x0022a400080011ff */
[----:B--2---:R-:W-:Y:S05]  /*9650*/  @!P0 NANOSLEEP.SYNCS 0x989680 ;  /* 0x009896800000895d */ /* 0x004fea0003900000 */
[----:B------:R-:W2:Y:S02]  /*9660*/  @!P0 SYNCS.PHASECHK.TRANS64 P0, [R0+URZ+0xc0], R2 ;  /* 0x0000c002000085a7 */ /* 0x000ea400080010ff */
[----:B--2---:R-:W-:Y:S05]  /*9670*/  @!P0 BRA `(.L_x_169) ;  /* 0xfffffffc00f08947 */ /* 0x004fea000383ffff */
[----:B------:R-:W-:Y:S05]  /*9680*/  BRA `(.L_x_54) ;  /* 0xffffff9c005c7947 */ /* 0x000fea000383ffff */
.L_x_64:
[----:B-1----:R-:W-:-:S04]  /*9690*/  MOV R5, UR5 ;  /* 0x0000000500057c02 */ /* 0x002fc80008000f00 */
[----:B------:R1:W2:Y:S03]  /*96a0*/  SYNCS.PHASECHK.TRANS64.TRYWAIT P0, [R5+URZ+0x8], R6 ;  /* 0x00000806050075a7 */ /* 0x0002a600080011ff */
[----:B--2---:R-:W-:Y:S05]  /*96b0*/  @!P0 NANOSLEEP.SYNCS 0x989680 ;  /* 0x009896800000895d */ /* 0x004fea0003900000 */
[----:B------:R-:W2:Y:S02]  /*96c0*/  @!P0 SYNCS.PHASECHK.TRANS64 P0, [R5+URZ+0x8], R6 ;  /* 0x00000806050085a7 */ /* 0x000ea400080010ff */
[----:B--2---:R-:W-:Y:S05]  /*96d0*/  @!P0 BRA `(.L_x_64) ;  /* 0xfffffffc00ec8947 */ /* 0x004fea000383ffff */
[----:B------:R-:W-:Y:S05]  /*96e0*/  BRA `(.L_x_63) ;  /* 0xffffffa000107947 */ /* 0x000fea000383ffff */
.L_x_66:
[----:B------:R-:W-:Y:S01]  /*96f0*/  BSSY B0, `(.L_x_170) ;  /* 0x0000006000007945 */ /* 0x000fe20003800000 */
[----:B------:R-:W-:-:S07]  /*9700*/  MOV R15, 0xffffffff ;  /* 0xffffffff000f7802 */ /* 0x000fce0000000f00 */
[----:B-1---5:R-:W-:Y:S05]  /*9710*/  WARPSYNC.COLLECTIVE R15, `(.L_x_171) ;  /* 0x000000000f0c7348 */ /* 0x022fea0003c00000 */
[----:B------:R-:W-:Y:S02]  /*9720*/  ELECT P6, UR79, PT ;  /* 0x00000000004f782f */ /* 0x000fe400038c0000 */
[----:B------:R-:W-:Y:S01]  /*9730*/  MOV R14, UR79 ;  /* 0x0000004f000e7c02 */ /* 0x000fe20008000f00 */
[----:B-1---5:R-:W-:Y:S10]  /*9740*/  ENDCOLLECTIVE ;  /* 0x000000000000791b */ /* 0x022ff40003800000 */
.L_x_171:
[----:B------:R-:W-:Y:S05]  /*9750*/  BSYNC B0 ;  /* 0x0000000000007941 */ /* 0x000fea0003800000 */
.L_x_170:
[----:B------:R-:W-:Y:S05]  /*9760*/  BRA `(.L_x_172) ;  /* 0xffffffa000407947 */ /* 0x000fea000383ffff */
.L_x_68:
[----:B-1----:R-:W-:-:S04]  /*9770*/  MOV R0, UR5 ;  /* 0x0000000500007c02 */ /* 0x002fc80008000f00 */
[----:B------:R1:W2:Y:S03]  /*9780*/  SYNCS.PHASECHK.TRANS64.TRYWAIT P0, [R0+URZ+0x8], R4 ;  /* 0x00000804000075a7 */ /* 0x0002a600080011ff */
[----:B--2---:R-:W-:Y:S05]  /*9790*/  @!P0 NANOSLEEP.SYNCS 0x989680 ;  /* 0x009896800000895d */ /* 0x004fea0003900000 */
[----:B------:R-:W2:Y:S02]  /*97a0*/  @!P0 SYNCS.PHASECHK.TRANS64 P0, [R0+URZ+0x8], R4 ;  /* 0x00000804000085a7 */ /* 0x000ea400080010ff */
[----:B--2---:R-:W-:Y:S05]  /*97b0*/  @!P0 BRA `(.L_x_68) ;  /* 0xfffffffc00ec8947 */ /* 0x004fea000383ffff */
[----:B------:R-:W-:Y:S05]  /*97c0*/  BRA `(.L_x_67) ;  /* 0xffffffa000447947 */ /* 0x000fea000383ffff */
.L_x_69:
[----:B-1----:R1:W2:Y:S02]  /*97d0*/  SYNCS.PHASECHK.TRANS64.TRYWAIT P0, [R0+URZ+0xb0], R4 ;  /* 0x0000b004000075a7 */ /* 0x0022a400080011ff */
[----:B--2---:R-:W-:Y:S05]  /*97e0*/  @!P0 NANOSLEEP.SYNCS 0x989680 ;  /* 0x009896800000895d */ /* 0x004fea0003900000 */
[----:B------:R-:W2:Y:S02]  /*97f0*/  @!P0 SYNCS.PHASECHK.TRANS64 P0, [R0+URZ+0xb0], R4 ;  /* 0x0000b004000085a7 */ /* 0x000ea400080010ff */
[----:B--2---:R-:W-:Y:S05]  /*9800*/  @!P0 BRA `(.L_x_69) ;  /* 0xfffffffc00f08947 */ /* 0x004fea000383ffff */
[----:B------:R-:W-:Y:S05]  /*9810*/  BRA `(.L_x_173) ;  /* 0xffffffa400307947 */ /* 0x000fea000383ffff */
.L_x_71:
[----:B------:R-:W-:-:S07]  /*9820*/  MOV R0, UR31 ;  /* 0x0000001f00007c02 */ /* 0x000fce0008000f00 */
.L_x_174:
[----:B-1----:R1:W2:Y:S02]  /*9830*/  SYNCS.PHASECHK.TRANS64.TRYWAIT P0, [R0+URZ+0xf0], R4 ;  /* 0x0000f004000075a7 */ /* 0x0022a400080011ff */
[----:B--2---:R-:W-:Y:S05]  /*9840*/  @!P0 NANOSLEEP.SYNCS 0x989680 ;  /* 0x009896800000895d */ /* 0x004fea0003900000 */
[----:B------:R-:W2:Y:S02]  /*9850*/  @!P0 SYNCS.PHASECHK.TRANS64 P0, [R0+URZ+0xf0], R4 ;  /* 0x0000f004000085a7 */ /* 0x000ea400080010ff */
[----:B--2---:R-:W-:Y:S05]  /*9860*/  @!P0 BRA `(.L_x_174) ;  /* 0xfffffffc00f08947 */ /* 0x004fea000383ffff */
[----:B------:R-:W-:Y:S05]  /*9870*/  BRA `(.L_x_175) ;  /* 0xffffffa4007c7947 */ /* 0x000fea000383ffff */
.L_x_74:
[----:B------:R-:W-:Y:S07]  /*9880*/  MOV R0, UR5 ;  /* 0x0000000500007c02 */ /* 0x000fee0008000f00 */
.L_x_176:
[----:B-1----:R1:W2:Y:S02]  /*9890*/  SYNCS.PHASECHK.TRANS64.TRYWAIT P0, [R0+URZ], R4 ;  /* 0x00000004000075a7 */ /* 0x0022a400080011ff */
[----:B--2---:R-:W-:Y:S05]  /*98a0*/  @!P0 NANOSLEEP.SYNCS 0x989680 ;  /* 0x009896800000895d */ /* 0x004fea0003900000 */
[----:B------:R-:W2:Y:S02]  /*98b0*/  @!P0 SYNCS.PHASECHK.TRANS64 P0, [R0+URZ], R4 ;  /* 0x00000004000085a7 */ /* 0x000ea400080010ff */
[----:B--2---:R-:W-:Y:S05]  /*98c0*/  @!P0 BRA `(.L_x_176) ;  /* 0xfffffffc00f08947 */ /* 0x004fea000383ffff */
[----:B------:R-:W-:Y:S05]  /*98d0*/  BRA `(.L_x_73) ;  /* 0xffffffa400907947 */ /* 0x000fea000383ffff */
.L_x_78:
[----:B-1----:R-:W-:-:S07]  /*98e0*/  MOV R0, UR4 ;  /* 0x0000000400007c02 */ /* 0x002fce0008000f00 */
.L_x_177:
[----:B-1----:R1:W2:Y:S02]  /*98f0*/  SYNCS.PHASECHK.TRANS64.TRYWAIT P0, [R0+URZ], R2 ;  /* 0x00000002000075a7 */ /* 0x0022a400080011ff */
[----:B--2---:R-:W-:Y:S05]  /*9900*/  @!P0 NANOSLEEP.SYNCS 0x989680 ;  /* 0x009896800000895d */ /* 0x004fea0003900000 */
[----:B------:R-:W2:Y:S02]  /*9910*/  @!P0 SYNCS.PHASECHK.TRANS64 P0, [R0+URZ], R2 ;  /* 0x00000002000085a7 */ /* 0x000ea400080010ff */
[----:B--2---:R-:W-:Y:S05]  /*9920*/  @!P0 BRA `(.L_x_177) ;  /* 0xfffffffc00f08947 */ /* 0x004fea000383ffff */
[----:B------:R-:W-:Y:S05]  /*9930*/  BRA `(.L_x_178) ;  /* 0xffffffa800847947 */ /* 0x000fea000383ffff */
.L_x_79:
[----:B------:R-:W-:-:S07]  /*9940*/  MOV R0, UR5 ;  /* 0x0000000500007c02 */ /* 0x000fce0008000f00 */
.L_x_179:
[----:B-1----:R1:W2:Y:S02]  /*9950*/  SYNCS.PHASECHK.TRANS64.TRYWAIT P0, [R0+URZ], R3 ;  /* 0x00000003000075a7 */ /* 0x0022a400080011ff */
[----:B--2---:R-:W-:Y:S05]  /*9960*/  @!P0 NANOSLEEP.SYNCS 0x989680 ;  /* 0x009896800000895d */ /* 0x004fea0003900000 */
[----:B------:R-:W2:Y:S02]  /*9970*/  @!P0 SYNCS.PHASECHK.TRANS64 P0, [R0+URZ], R3 ;  /* 0x00000003000085a7 */ /* 0x000ea400080010ff */
[----:B--2---:R-:W-:Y:S05]  /*9980*/  @!P0 BRA `(.L_x_179) ;  /* 0xfffffffc00f08947 */ /* 0x004fea000383ffff */
[----:B------:R-:W-:Y:S05]  /*9990*/  BRA `(.L_x_180) ;  /* 0xffffffa800907947 */ /* 0x000fea000383ffff */
.L_x_80:
[----:B------:R-:W-:-:S07]  /*99a0*/  MOV R0, UR5 ;  /* 0x0000000500007c02 */ /* 0x000fce0008000f00 */
.L_x_181:
[----:B-1----:R1:W2:Y:S02]  /*99b0*/  SYNCS.PHASECHK.TRANS64.TRYWAIT P0, [R0+URZ], R3 ;  /* 0x00000003000075a7 */ /* 0x0022a400080011ff */
[----:B--2---:R-:W-:Y:S05]  /*99c0*/  @!P0 NANOSLEEP.SYNCS 0x989680 ;  /* 0x009896800000895d */ /* 0x004fea0003900000 */
[----:B------:R-:W2:Y:S02]  /*99d0*/  @!P0 SYNCS.PHASECHK.TRANS64 P0, [R0+URZ], R3 ;  /* 0x00000003000085a7 */ /* 0x000ea400080010ff */
[----:B--2---:R-:W-:Y:S05]  /*99e0*/  @!P0 BRA `(.L_x_181) ;  /* 0xfffffffc00f08947 */ /* 0x004fea000383ffff */
[----:B------:R-:W-:Y:S05]  /*99f0*/  BRA `(.L_x_182) ;  /* 0xffffffa8009c7947 */ /* 0x000fea000383ffff */
.L_x_83:
[----:B------:R-:W-:-:S07]  /*9a00*/  MOV R0, UR26 ;  /* 0x0000001a00007c02 */ /* 0x000fce0008000f00 */
.L_x_183:
[----:B-1----:R1:W2:Y:S02]  /*9a10*/  SYNCS.PHASECHK.TRANS64.TRYWAIT P1, [R0+URZ+0x130], R2 ;  /* 0x00013002000075a7 */ /* 0x0022a400080211ff */
[----:B--2---:R-:W-:Y:S05]  /*9a20*/  @!P1 NANOSLEEP.SYNCS 0x989680 ;  /* 0x009896800000995d */ /* 0x004fea0003900000 */
[----:B------:R-:W2:Y:S02]  /*9a30*/  @!P1 SYNCS.PHASECHK.TRANS64 P1, [R0+URZ+0x130], R2 ;  /* 0x00013002000095a7 */ /* 0x000ea400080210ff */
[----:B--2---:R-:W-:Y:S05]  /*9a40*/  @!P1 BRA `(.L_x_183) ;  /* 0xfffffffc00f09947 */ /* 0x004fea000383ffff */
[----:B------:R-:W-:Y:S05]  /*9a50*/  BRA `(.L_x_184) ;  /* 0xffffffa800e87947 */ /* 0x000fea000383ffff */
.L_x_88:
[----:B--2---:R2:W3:Y:S02]  /*9a60*/  SYNCS.PHASECHK.TRANS64.TRYWAIT P0, [R12+URZ+0xb0], R0 ;  /* 0x0000b0000c0075a7 */ /* 0x0044e400080011ff */
[----:B---3--:R-:W-:Y:S05]  /*9a70*/  @!P0 NANOSLEEP.SYNCS 0x989680 ;  /* 0x009896800000895d */ /* 0x008fea0003900000 */
[----:B------:R-:W3:Y:S02]  /*9a80*/  @!P0 SYNCS.PHASECHK.TRANS64 P0, [R12+URZ+0xb0], R0 ;  /* 0x0000b0000c0085a7 */ /* 0x000ee400080010ff */
[----:B---3--:R-:W-:Y:S05]  /*9a90*/  @!P0 BRA `(.L_x_88) ;  /* 0xfffffffc00f08947 */ /* 0x008fea000383ffff */
[----:B------:R-:W-:Y:S05]  /*9aa0*/  BRA `(.L_x_185) ;  /* 0xffffffb000107947 */ /* 0x000fea000383ffff */
.L_x_91:
[----:B-1----:R-:W-:Y:S07]  /*9ab0*/  MOV R0, UR21 ;  /* 0x0000001500007c02 */ /* 0x002fee0008000f00 */
.L_x_186:
[----:B-1----:R1:W2:Y:S02]  /*9ac0*/  SYNCS.PHASECHK.TRANS64.TRYWAIT P2, [R0+URZ+0xa8], R6 ;  /* 0x0000a806000075a7 */ /* 0x0022a400080411ff */
[----:B--2---:R-:W-:Y:S05]  /*9ad0*/  @!P2 NANOSLEEP.SYNCS 0x989680 ;  /* 0x009896800000a95d */ /* 0x004fea0003900000 */
[----:B------:R-:W2:Y:S02]  /*9ae0*/  @!P2 SYNCS.PHASECHK.TRANS64 P2, [R0+URZ+0xa8], R6 ;  /* 0x0000a8060000a5a7 */ /* 0x000ea400080410ff */
[----:B--2---:R-:W-:Y:S05]  /*9af0*/  @!P2 BRA `(.L_x_186) ;  /* 0xfffffffc00f0a947 */ /* 0x004fea000383ffff */
[----:B------:R-:W-:Y:S05]  /*9b00*/  BRA `(.L_x_90) ;  /* 0xffffffb400787947 */ /* 0x000fea000383ffff */
.L_x_94:
[----:B------:R-:W-:Y:S07]  /*9b10*/  MOV R0, UR21 ;  /* 0x0000001500007c02 */ /* 0x000fee0008000f00 */
.L_x_187:
[----:B-1----:R1:W2:Y:S02]  /*9b20*/  SYNCS.PHASECHK.TRANS64.TRYWAIT P0, [R0+URZ+0x80], R9 ;  /* 0x00008009000075a7 */ /* 0x0022a400080011ff */
[----:B--2---:R-:W-:Y:S05]  /*9b30*/  @!P0 NANOSLEEP.SYNCS 0x989680 ;  /* 0x009896800000895d */ /* 0x004fea0003900000 */
[----:B------:R-:W2:Y:S02]  /*9b40*/  @!P0 SYNCS.PHASECHK.TRANS64 P0, [R0+URZ+0x80], R9 ;  /* 0x00008009000085a7 */ /* 0x000ea400080010ff */
[----:B--2---:R-:W-:Y:S05]  /*9b50*/  @!P0 BRA `(.L_x_187) ;  /* 0xfffffffc00f08947 */ /* 0x004fea000383ffff */
[----:B------:R-:W-:Y:S05]  /*9b60*/  BRA `(.L_x_188) ;  /* 0xffffffb400d47947 */ /* 0x000fea000383ffff */
.L_x_95:
[----:B------:R-:W-:Y:S07]  /*9b70*/  MOV R0, UR21 ;  /* 0x0000001500007c02 */ /* 0x000fee0008000f00 */
.L_x_189:
[----:B-1----:R1:W2:Y:S02]  /*9b80*/  SYNCS.PHASECHK.TRANS64.TRYWAIT P0, [R0+URZ+0x88], R9 ;  /* 0x00008809000075a7 */ /* 0x0022a400080011ff */
[----:B--2---:R-:W-:Y:S05]  /*9b90*/  @!P0 NANOSLEEP.SYNCS 0x989680 ;  /* 0x009896800000895d */ /* 0x004fea0003900000 */
[----:B------:R-:W2:Y:S02]  /*9ba0*/  @!P0 SYNCS.PHASECHK.TRANS64 P0, [R0+URZ+0x88], R9 ;  /* 0x00008809000085a7 */ /* 0x000ea400080010ff */
[----:B--2---:R-:W-:Y:S05]  /*9bb0*/  @!P0 BRA `(.L_x_189) ;  /* 0xfffffffc00f08947 */ /* 0x004fea000383ffff */
[----:B------:R-:W-:Y:S05]  /*9bc0*/  BRA `(.L_x_190) ;  /* 0xffffffb800307947 */ /* 0x000fea000383ffff */
.L_x_96:
[----:B------:R-:W-:Y:S07]  /*9bd0*/  MOV R0, UR21 ;  /* 0x0000001500007c02 */ /* 0x000fee0008000f00 */
.L_x_191:
[----:B-1----:R1:W2:Y:S02]  /*9be0*/  SYNCS.PHASECHK.TRANS64.TRYWAIT P0, [R0+URZ+0x90], R9 ;  /* 0x00009009000075a7 */ /* 0x0022a400080011ff */
[----:B--2---:R-:W-:Y:S05]  /*9bf0*/  @!P0 NANOSLEEP.SYNCS 0x989680 ;  /* 0x009896800000895d */ /* 0x004fea0003900000 */
[----:B------:R-:W2:Y:S02]  /*9c00*/  @!P0 SYNCS.PHASECHK.TRANS64 P0, [R0+URZ+0x90], R9 ;  /* 0x00009009000085a7 */ /* 0x000ea400080010ff */
[----:B--2---:R-:W-:Y:S05]  /*9c10*/  @!P0 BRA `(.L_x_191) ;  /* 0xfffffffc00f08947 */ /* 0x004fea000383ffff */
[----:B------:R-:W-:Y:S05]  /*9c20*/  BRA `(.L_x_192) ;  /* 0xffffffb8008c7947 */ /* 0x000fea000383ffff */
.L_x_97:
[----:B------:R-:W-:Y:S07]  /*9c30*/  MOV R0, UR21 ;  /* 0x0000001500007c02 */ /* 0x000fee0008000f00 */
.L_x_193:
[----:B-1----:R1:W2:Y:S02]  /*9c40*/  SYNCS.PHASECHK.TRANS64.TRYWAIT P0, [R0+URZ+0x98], R9 ;  /* 0x00009809000075a7 */ /* 0x0022a400080011ff */
[----:B--2---:R-:W-:Y:S05]  /*9c50*/  @!P0 NANOSLEEP.SYNCS 0x989680 ;  /* 0x009896800000895d */ /* 0x004fea0003900000 */
[----:B------:R-:W2:Y:S02]  /*9c60*/  @!P0 SYNCS.PHASECHK.TRANS64 P0, [R0+URZ+0x98], R9 ;  /* 0x00009809000085a7 */ /* 0x000ea400080010ff */
[----:B--2---:R-:W-:Y:S05]  /*9c70*/  @!P0 BRA `(.L_x_193) ;  /* 0xfffffffc00f08947 */ /* 0x004fea000383ffff */
[----:B------:R-:W-:Y:S05]  /*9c80*/  BRA `(.L_x_194) ;  /* 0xffffffb800e87947 */ /* 0x000fea000383ffff */
.L_x_99:
[----:B------:R-:W-:-:S07]  /*9c90*/  MOV R0, UR21 ;  /* 0x0000001500007c02 */ /* 0x000fce0008000f00 */
.L_x_195:
[----:B-1----:R1:W3:Y:S02]  /*9ca0*/  SYNCS.PHASECHK.TRANS64.TRYWAIT P0, [R0+URZ+0x80], R2 ;  /* 0x00008002000075a7 */ /* 0x0022e400080011ff */
[----:B---3--:R-:W-:Y:S05]  /*9cb0*/  @!P0 NANOSLEEP.SYNCS 0x989680 ;  /* 0x009896800000895d */ /* 0x008fea0003900000 */
[----:B------:R-:W3:Y:S02]  /*9cc0*/  @!P0 SYNCS.PHASECHK.TRANS64 P0, [R0+URZ+0x80], R2 ;  /* 0x00008002000085a7 */ /* 0x000ee400080010ff */
[----:B---3--:R-:W-:Y:S05]  /*9cd0*/  @!P0 BRA `(.L_x_195) ;  /* 0xfffffffc00f08947 */ /* 0x008fea000383ffff */
[----:B------:R-:W-:Y:S05]  /*9ce0*/  BRA `(.L_x_196) ;  /* 0xffffffbc00747947 */ /* 0x000fea000383ffff */
.L_x_100:
[----:B-1----:R-:W-:-:S07]  /*9cf0*/  MOV R0, UR21 ;  /* 0x0000001500007c02 */ /* 0x002fce0008000f00 */
.L_x_197:
[----:B-1----:R1:W3:Y:S02]  /*9d00*/  SYNCS.PHASECHK.TRANS64.TRYWAIT P0, [R0+URZ+0x88], R2 ;  /* 0x00008802000075a7 */ /* 0x0022e400080011ff */
[----:B---3--:R-:W-:Y:S05]  /*9d10*/  @!P0 NANOSLEEP.SYNCS 0x989680 ;  /* 0x009896800000895d */ /* 0x008fea0003900000 */
[----:B------:R-:W3:Y:S02]  /*9d20*/  @!P0 SYNCS.PHASECHK.TRANS64 P0, [R0+URZ+0x88], R2 ;  /* 0x00008802000085a7 */ /* 0x000ee400080010ff */
[----:B---3--:R-:W-:Y:S05]  /*9d30*/  @!P0 BRA `(.L_x_197) ;  /* 0xfffffffc00f08947 */ /* 0x008fea000383ffff */
[----:B------:R-:W-:Y:S05]  /*9d40*/  BRA `(.L_x_198) ;  /* 0xffffffbc00647947 */ /* 0x000fea000383ffff */
.L_x_101:
[----:B-1----:R-:W-:-:S07]  /*9d50*/  MOV R0, UR21 ;  /* 0x0000001500007c02 */ /* 0x002fce0008000f00 */
.L_x_199:
[----:B-1----:R1:W3:Y:S02]  /*9d60*/  SYNCS.PHASECHK.TRANS64.TRYWAIT P0, [R0+URZ+0x90], R2 ;  /* 0x00009002000075a7 */ /* 0x0022e400080011ff */
[----:B---3--:R-:W-:Y:S05]  /*9d70*/  @!P0 NANOSLEEP.SYNCS 0x989680 ;  /* 0x009896800000895d */ /* 0x008fea0003900000 */
[----:B------:R-:W3:Y:S02]  /*9d80*/  @!P0 SYNCS.PHASECHK.TRANS64 P0, [R0+URZ+0x90], R2 ;  /* 0x00009002000085a7 */ /* 0x000ee400080010ff */
[----:B---3--:R-:W-:Y:S05]  /*9d90*/  @!P0 BRA `(.L_x_199) ;  /* 0xfffffffc00f08947 */ /* 0x008fea000383ffff */
[----:B------:R-:W-:Y:S05]  /*9da0*/  BRA `(.L_x_200) ;  /* 0xffffffbc00547947 */ /* 0x000fea000383ffff */
.L_x_103:
[----:B--2---:R2:W3:Y:S02]  /*9db0*/  SYNCS.PHASECHK.TRANS64.TRYWAIT P0, [R3+URZ+0xb0], R0 ;  /* 0x0000b000030075a7 */ /* 0x0044e400080011ff */
[----:B---3--:R-:W-:Y:S05]  /*9dc0*/  @!P0 NANOSLEEP.SYNCS 0x989680 ;  /* 0x009896800000895d */ /* 0x008fea0003900000 */
[----:B------:R-:W3:Y:S02]  /*9dd0*/  @!P0 SYNCS.PHASECHK.TRANS64 P0, [R3+URZ+0xb0], R0 ;  /* 0x0000b000030085a7 */ /* 0x000ee400080010ff */
[----:B---3--:R-:W-:Y:S05]  /*9de0*/  @!P0 BRA `(.L_x_103) ;  /* 0xfffffffc00f08947 */ /* 0x008fea000383ffff */
[----:B------:R-:W-:Y:S05]  /*9df0*/  BRA `(.L_x_201) ;  /* 0xffffffc000187947 */ /* 0x000fea000383ffff */
.L_x_114:
[----:B-1----:R-:W-:Y:S04]  /*9e00*/  MOV R2, UR43 ;  /* 0x0000002b00027c02 */ /* 0x002fe80008000f00 */
[----:B------:R1:W2:Y:S03]  /*9e10*/  SYNCS.PHASECHK.TRANS64.TRYWAIT P0, [R2+URZ+0x60], R3 ;  /* 0x00006003020075a7 */ /* 0x0002a600080011ff */
[----:B--2---:R-:W-:Y:S05]  /*9e20*/  @!P0 NANOSLEEP.SYNCS 0x989680 ;  /* 0x009896800000895d */ /* 0x004fea0003900000 */
[----:B------:R-:W2:Y:S02]  /*9e30*/  @!P0 SYNCS.PHASECHK.TRANS64 P0, [R2+URZ+0x60], R3 ;  /* 0x00006003020085a7 */ /* 0x000ea400080010ff */
[----:B--2---:R-:W-:Y:S05]  /*9e40*/  @!P0 BRA `(.L_x_114) ;  /* 0xfffffffc00ec8947 */ /* 0x004fea000383ffff */
[----:B------:R-:W-:Y:S05]  /*9e50*/  BRA `(.L_x_113) ;  /* 0xffffffcc00687947 */ /* 0x000fea000383ffff */
.L_x_116:
[----:B-1----:R1:W3:Y:S02]  /*9e60*/  SYNCS.PHASECHK.TRANS64.TRYWAIT P1, [R54+URZ+0xd0], R0 ;  /* 0x0000d000360075a7 */ /* 0x0022e400080211ff */
[----:B---3--:R-:W-:Y:S05]  /*9e70*/  @!P1 NANOSLEEP.SYNCS 0x989680 ;  /* 0x009896800000995d */ /* 0x008fea0003900000 */
[----:B------:R-:W3:Y:S02]  /*9e80*/  @!P1 SYNCS.PHASECHK.TRANS64 P1, [R54+URZ+0xd0], R0 ;  /* 0x0000d000360095a7 */ /* 0x000ee400080210ff */
[----:B---3--:R-:W-:Y:S05]  /*9e90*/  @!P1 BRA `(.L_x_116) ;  /* 0xfffffffc00f09947 */ /* 0x008fea000383ffff */
[----:B------:R-:W-:Y:S05]  /*9ea0*/  BRA `(.L_x_115) ;  /* 0xffffffcc00887947 */ /* 0x000fea000383ffff */
.L_x_125:
[----:B--2---:R2:W3:Y:S02]  /*9eb0*/  SYNCS.PHASECHK.TRANS64.TRYWAIT P0, [R2+URZ+0x60], R0 ;  /* 0x00006000020075a7 */ /* 0x0044e400080011ff */
[----:B---3--:R-:W-:Y:S05]  /*9ec0*/  @!P0 NANOSLEEP.SYNCS 0x989680 ;  /* 0x009896800000895d */ /* 0x008fea0003900000 */
[----:B------:R-:W3:Y:S02]  /*9ed0*/  @!P0 SYNCS.PHASECHK.TRANS64 P0, [R2+URZ+0x60], R0 ;  /* 0x00006000020085a7 */ /* 0x000ee400080010ff */
[----:B---3--:R-:W-:Y:S05]  /*9ee0*/  @!P0 BRA `(.L_x_125) ;  /* 0xfffffffc00f08947 */ /* 0x008fea000383ffff */
[----:B------:R-:W-:Y:S05]  /*9ef0*/  BRA `(.L_x_124) ;  /* 0xffffffd400987947 */ /* 0x000fea000383ffff */
.L_x_133:
[----:B--2---:R2:W3:Y:S02]  /*9f00*/  SYNCS.PHASECHK.TRANS64.TRYWAIT P0, [R2+URZ+0x60], R4 ;  /* 0x00006004020075a7 */ /* 0x0044e400080011ff */
[----:B---3--:R-:W-:Y:S05]  /*9f10*/  @!P0 NANOSLEEP.SYNCS 0x989680 ;  /* 0x009896800000895d */ /* 0x008fea0003900000 */
[----:B------:R-:W3:Y:S02]  /*9f20*/  @!P0 SYNCS.PHASECHK.TRANS64 P0, [R2+URZ+0x60], R4 ;  /* 0x00006004020085a7 */ /* 0x000ee400080010ff */
[----:B---3--:R-:W-:Y:S05]  /*9f30*/  @!P0 BRA `(.L_x_133) ;  /* 0xfffffffc00f08947 */ /* 0x008fea000383ffff */
[----:B------:R-:W-:Y:S05]  /*9f40*/  BRA `(.L_x_132) ;  /* 0xffffffdc00b87947 */ /* 0x000fea000383ffff */
.L_x_141:
[----:B--2---:R2:W3:Y:S02]  /*9f50*/  SYNCS.PHASECHK.TRANS64.TRYWAIT P0, [R3+URZ+0x60], R0 ;  /* 0x00006000030075a7 */ /* 0x0044e400080011ff */
[----:B---3--:R-:W-:Y:S05]  /*9f60*/  @!P0 NANOSLEEP.SYNCS 0x989680 ;  /* 0x009896800000895d */ /* 0x008fea0003900000 */
[----:B------:R-:W3:Y:S02]  /*9f70*/  @!P0 SYNCS.PHASECHK.TRANS64 P0, [R3+URZ+0x60], R0 ;  /* 0x00006000030085a7 */ /* 0x000ee400080010ff */
[----:B---3--:R-:W-:Y:S05]  /*9f80*/  @!P0 BRA `(.L_x_141) ;  /* 0xfffffffc00f08947 */ /* 0x008fea000383ffff */
[----:B------:R-:W-:Y:S05]  /*9f90*/  BRA `(.L_x_140) ;  /* 0xffffffe400d87947 */ /* 0x000fea000383ffff */
        .weak           $__internal_0_$__cuda_sm10x_tcgen05_guardrail_trap_col_being_dealloced_not_returned_by_alloc
        .type           $__internal_0_$__cuda_sm10x_tcgen05_guardrail_trap_col_being_dealloced_not_returned_by_alloc,@function
        .size           $__internal_0_$__cuda_sm10x_tcgen05_guardrail_trap_col_being_dealloced_not_returned_by_alloc,($__internal_1_$__cuda_sm10x_tcgen05_guardrail_trap_phase_invalid_during_alloc - $__internal_0_$__cuda_sm10x_tcgen05_guardrail_trap_col_being_dealloced_not_returned_by_alloc)
$__internal_0_$__cuda_sm10x_tcgen05_guardrail_trap_col_being_dealloced_not_returned_by_alloc:
[----:B------:R-:W-:Y:S05]  /*9fa0*/  BPT.TRAP 0x1 ;  /* 0x000000040000795c */ /* 0x000fea0000300000 */
[----:B------:R-:W-:-:S04]  /*9fb0*/  HFMA2 R3, -RZ, RZ, 0, 0 ;  /* 0x00000000ff037431 */ /* 0x000fc800000001ff */
[----:B------:R-:W-:Y:S05]  /*9fc0*/  RET.REL.NODEC R2 `(_ZN7cutlass13device_kernelINS_4gemm6kernel13GemmUniversalIN4cute5tupleIJiiiiEEENS1_10collective13CollectiveMmaINS1_35MainloopSm100TmaUmmaWarpSpecializedILi6ELi2ELi4ENS5_IJNS4_1CILi4EEESB_NSA_ILi1EEEEEEEENS5_IJNSA_ILi128EEESF_NSA_ILi64EEEEEENS_6half_tENS5_IJlSC_lEEESI_SJ_NS4_8TiledMMAINS4_8MMA_AtomIJNS4_26SM100_MMA_F16BF16_2x1SM_SSISI_SI_fLi128ELi128ELNS4_4UMMA5MajorE0ELSO_0ELNSN_7ScaleInE0ELSP_0EEEEEENS4_6LayoutINS5_IJSC_SC_SC_EEENS5_IJNSA_ILi0EEESU_SU_EEEEENS5_IJNS4_10UnderscoreESX_SX_EEEEENS4_28SM100_TMA_2SM_LOAD_MULTICASTENS4_14ComposedLayoutINS4_7SwizzleILi3ELi4ELi3EEENS4_18smem_ptr_flag_bitsILi16EEENSS_INS5_IJNSA_ILi8EEESG_EEENS5_IJSG_SC_EEEEEEEvNS4_8identityES10_S1A_vS1B_EENS_8epilogue10collective18CollectiveEpilogueINS1D_23Sm100TmaWarpSpecializedILi4ELi2ELi16ELb1ELb0EEEJNS5_IJSG_SF_SG_EEENS5_IJNSS_ISG_SC_EENSS_INS5_IJNSA_ILi16EEENSA_ILi2EEEEEENS5_IJSC_SG_EEEEEEEESI_SJ_SI_SJ_NS1D_6fusion15FusionCallbacksIS1H_NS1Q_17LinearCombinationISI_fSI_fLNS_15FloatRoundStyleE2EEES1I_S1P_JEEENS4_5SM1004TMEM4LOAD26SM100_TMEM_LOAD_32dp32b16xENS4_13SM90_TMA_LOADENS11_INS12_ILi1ELi4ELi3EEES15_NSS_INS5_IJS16_S1K_EEENS5_IJS1K_SC_EEEEEEENS4_39AutoVectorizingCopyWithAssumedAlignmentILi128EEENS4_14SM90_TMA_STOREES25_S27_S27_EEEvvEEEEvNT_6ParamsE) ;  /* 0xffffff60020c7950 */ /* 0x000fea0003c3ffff */
        .weak           $__internal_1_$__cuda_sm10x_tcgen05_guardrail_trap_phase_invalid_during_alloc
        .type           $__internal_1_$__cuda_sm10x_tcgen05_guardrail_trap_phase_invalid_during_alloc,@function
        .size           $__internal_1_$__cuda_sm10x_tcgen05_guardrail_trap_phase_invalid_during_alloc,($__internal_2_$__cuda_sm10x_tcgen05_guardrail_trap_unallocated_columns_being_dealloced - $__internal_1_$__cuda_sm10x_tcgen05_guardrail_trap_phase_invalid_during_alloc)
$__internal_1_$__cuda_sm10x_tcgen05_guardrail_trap_phase_invalid_during_alloc:
[----:B------:R-:W-:Y:S05]  /*9fd0*/  BPT.TRAP 0x1 ;  /* 0x000000040000795c */ /* 0x000fea0000300000 */
[----:B------:R-:W-:-:S04]  /*9fe0*/  MOV R5, 0x0 ;  /* 0x0000000000057802 */ /* 0x000fc80000000f00 */
[----:B------:R-:W-:Y:S05]  /*9ff0*/  RET.REL.NODEC R4 `(_ZN7cutlass13device_kernelINS_4gemm6kernel13GemmUniversalIN4cute5tupleIJiiiiEEENS1_10collective13CollectiveMmaINS1_35MainloopSm100TmaUmmaWarpSpecializedILi6ELi2ELi4ENS5_IJNS4_1CILi4EEESB_NSA_ILi1EEEEEEEENS5_IJNSA_ILi128EEESF_NSA_ILi64EEEEEENS_6half_tENS5_IJlSC_lEEESI_SJ_NS4_8TiledMMAINS4_8MMA_AtomIJNS4_26SM100_MMA_F16BF16_2x1SM_SSISI_SI_fLi128ELi128ELNS4_4UMMA5MajorE0ELSO_0ELNSN_7ScaleInE0ELSP_0EEEEEENS4_6LayoutINS5_IJSC_SC_SC_EEENS5_IJNSA_ILi0EEESU_SU_EEEEENS5_IJNS4_10UnderscoreESX_SX_EEEEENS4_28SM100_TMA_2SM_LOAD_MULTICASTENS4_14ComposedLayoutINS4_7SwizzleILi3ELi4ELi3EEENS4_18smem_ptr_flag_bitsILi16EEENSS_INS5_IJNSA_ILi8EEESG_EEENS5_IJSG_SC_EEEEEEEvNS4_8identityES10_S1A_vS1B_EENS_8epilogue10collective18CollectiveEpilogueINS1D_23Sm100TmaWarpSpecializedILi4ELi2ELi16ELb1ELb0EEEJNS5_IJSG_SF_SG_EEENS5_IJNSS_ISG_SC_EENSS_INS5_IJNSA_ILi16EEENSA_ILi2EEEEEENS5_IJSC_SG_EEEEEEEESI_SJ_SI_SJ_NS1D_6fusion15FusionCallbacksIS1H_NS1Q_17LinearCombinationISI_fSI_fLNS_15FloatRoundStyleE2EEES1I_S1P_JEEENS4_5SM1004TMEM4LOAD26SM100_TMEM_LOAD_32dp32b16xENS4_13SM90_TMA_LOADENS11_INS12_ILi1ELi4ELi3EEES15_NSS_INS5_IJS16_S1K_EEENS5_IJS1K_SC_EEEEEEENS4_39AutoVectorizingCopyWithAssumedAlignmentILi128EEENS4_14SM90_TMA_STOREES25_S27_S27_EEEvvEEEEvNT_6ParamsE) ;  /* 0xffffff6004007950 */ /* 0x000fea0003c3ffff */
        .weak           $__internal_2_$__cuda_sm10x_tcgen05_guardrail_trap_unallocated_columns_being_dealloced
        .type           $__internal_2_$__cuda_sm10x_tcgen05_guardrail_trap_unallocated_columns_being_dealloced,@function
        .size           $__internal_2_$__cuda_sm10x_tcgen05_guardrail_trap_unallocated_columns_being_dealloced,(.L_x_203 - $__internal_2_$__cuda_sm10x_tcgen05_guardrail_trap_unallocated_columns_being_dealloced)
$__internal_2_$__cuda_sm10x_tcgen05_guardrail_trap_unallocated_columns_being_dealloced:
[----:B------:R-:W-:Y:S05]  /*a000*/  BPT.TRAP 0x1 ;  /* 0x000000040000795c */ /* 0x000fea0000300000 */
[----:B------:R-:W-:-:S04]  /*a010*/  HFMA2 R3, -RZ, RZ, 0, 0 ;  /* 0x00000000ff037431 */ /* 0x000fc800000001ff */
[----:B------:R-:W-:Y:S05]  /*a020*/  RET.REL.NODEC R2 `(_ZN7cutlass13device_kernelINS_4gemm6kernel13GemmUniversalIN4cute5tupleIJiiiiEEENS1_10collective13CollectiveMmaINS1_35MainloopSm100TmaUmmaWarpSpecializedILi6ELi2ELi4ENS5_IJNS4_1CILi4EEESB_NSA_ILi1EEEEEEEENS5_IJNSA_ILi128EEESF_NSA_ILi64EEEEEENS_6half_tENS5_IJlSC_lEEESI_SJ_NS4_8TiledMMAINS4_8MMA_AtomIJNS4_26SM100_MMA_F16BF16_2x1SM_SSISI_SI_fLi128ELi128ELNS4_4UMMA5MajorE0ELSO_0ELNSN_7ScaleInE0ELSP_0EEEEEENS4_6LayoutINS5_IJSC_SC_SC_EEENS5_IJNSA_ILi0EEESU_SU_EEEEENS5_IJNS4_10UnderscoreESX_SX_EEEEENS4_28SM100_TMA_2SM_LOAD_MULTICASTENS4_14ComposedLayoutINS4_7SwizzleILi3ELi4ELi3EEENS4_18smem_ptr_flag_bitsILi16EEENSS_INS5_IJNSA_ILi8EEESG_EEENS5_IJSG_SC_EEEEEEEvNS4_8identityES10_S1A_vS1B_EENS_8epilogue10collective18CollectiveEpilogueINS1D_23Sm100TmaWarpSpecializedILi4ELi2ELi16ELb1ELb0EEEJNS5_IJSG_SF_SG_EEENS5_IJNSS_ISG_SC_EENSS_INS5_IJNSA_ILi16EEENSA_ILi2EEEEEENS5_IJSC_SG_EEEEEEEESI_SJ_SI_SJ_NS1D_6fusion15FusionCallbacksIS1H_NS1Q_17LinearCombinationISI_fSI_fLNS_15FloatRoundStyleE2EEES1I_S1P_JEEENS4_5SM1004TMEM4LOAD26SM100_TMEM_LOAD_32dp32b16xENS4_13SM90_TMA_LOADENS11_INS12_ILi1ELi4ELi3EEES15_NSS_INS5_IJS16_S1K_EEENS5_IJS1K_SC_EEEEEEENS4_39AutoVectorizingCopyWithAssumedAlignmentILi128EEENS4_14SM90_TMA_STOREES25_S27_S27_EEEvvEEEEvNT_6ParamsE) ;  /* 0xffffff5c02f47950 */ /* 0x000fea0003c3ffff */
.L_x_202:
[----:B------:R-:W-:-:S00]  /*a030*/  BRA `(.L_x_202) ;  /* 0xfffffffc00fc7947 */ /* 0x000fc0000383ffff */
[----:B------:R-:W-:-:S00]  /*a040*/  NOP ;  /* 0x0000000000007918 */ /* 0x000fc00000000000 */
        /* <DEDUP_REMOVED lines=11> */
.L_x_203:


//--------------------- .nv.global.init           --------------------------
	.section	.nv.global.init,"aw",@progbits
.nv.global.init:
	.type		$str$27,@object
	.size		$str$27,($str$28 - $str$27)
$str$27:
        /*0000*/ 	.byte	0x28, 0x61, 0x64, 0x64, 0x72, 0x65, 0x73, 0x73, 0x20, 0x26, 0x20, 0x6d, 0x61, 0x73, 0x6b, 0x29
        /*0010*/ 	.byte	0x20, 0x3d, 0x3d, 0x20, 0x30, 0x00
	.type		$str$28,@object
	.size		$str$28,($str$26 - $str$28)
$str$28:
        /*0016*/ 	.byte	0x2f, 0x74, 0x6d, 0x70, 0x2f, 0x63, 0x75, 0x74, 0x6c, 0x61, 0x73, 0x73, 0x5f, 0x73, 0x77, 0x65
        /*0026*/ 	.byte	0x65, 0x70, 0x5f, 0x73, 0x72, 0x63, 0x2f, 0x69, 0x6e, 0x63, 0x6c, 0x75, 0x64, 0x65, 0x2f, 0x63
        /*0036*/ 	.byte	0x75, 0x74, 0x65, 0x2f, 0x70, 0x6f, 0x69, 0x6e, 0x74, 0x65, 0x72, 0x5f, 0x66, 0x6c, 0x61, 0x67
        /*0046*/ 	.byte	0x67, 0x65, 0x64, 0x2e, 0x68, 0x70, 0x70, 0x00
	.type		$str$26,@object
	.size		$str$26,($str$25 - $str$26)
$str$26:
        /*004e*/ 	.byte	0x2f, 0x74, 0x6d, 0x70, 0x2f, 0x63, 0x75, 0x74, 0x6c, 0x61, 0x73, 0x73, 0x5f, 0x73, 0x77, 0x65
        /*005e*/ 	.byte	0x65, 0x70, 0x5f, 0x73, 0x72, 0x63, 0x2f, 0x69, 0x6e, 0x63, 0x6c, 0x75, 0x64, 0x65, 0x2f, 0x63
        /*006e*/ 	.byte	0x75, 0x74, 0x65, 0x2f, 0x61, 0x74, 0x6f, 0x6d, 0x2f, 0x63, 0x6f, 0x70, 0x79, 0x5f, 0x74, 0x72
        /*007e*/ 	.byte	0x61, 0x69, 0x74, 0x73, 0x5f, 0x73, 0x6d, 0x31, 0x30, 0x30, 0x2e, 0x68, 0x70, 0x70, 0x00
	.type		$str$25,@object
	.size		$str$25,(__unnamed_1 - $str$25)
$str$25:
        /*008d*/ 	.byte	0x28, 0x28, 0x75, 0x69, 0x6e, 0x74, 0x33, 0x32, 0x5f, 0x74, 0x28, 0x74, 0x68, 0x72, 0x65, 0x61
        /*009d*/ 	.byte	0x64, 0x49, 0x64, 0x78, 0x2e, 0x78, 0x29, 0x20, 0x2f, 0x20, 0x33, 0x32, 0x29, 0x20, 0x25, 0x20
        /*00ad*/ 	.byte	0x34, 0x29, 0x20, 0x3d, 0x3d, 0x20, 0x28, 0x28, 0x28, 0x74, 0x6d, 0x65, 0x6d, 0x5f, 0x61, 0x64
        /*00bd*/ 	.byte	0x64, 0x72, 0x20, 0x3e, 0x3e, 0x20, 0x31, 0x36, 0x29, 0x20, 0x2f, 0x20, 0x33, 0x32, 0x29, 0x20
        /*00cd*/ 	.byte	0x25, 0x20, 0x34, 0x29, 0x00
	.type		__unnamed_1,@object
	.size		__unnamed_1,(__unnamed_2 - __unnamed_1)
__unnamed_1:
        /*00d2*/ 	.byte	0x61, 0x75, 0x74, 0x6f, 0x20, 0x63, 0x75, 0x74, 0x65, 0x3a, 0x3a, 0x61, 0x73, 0x5f, 0x70, 0x6f
        /* <DEDUP_REMOVED lines=24> */
        /*0262*/ 	.byte	0x34, 0x38, 0x3e, 0x3e, 0x3e, 0x3e, 0x5d, 0x00
	.type		__unnamed_2,@object
	.size		__unnamed_2,(.L_2 - __unnamed_2)
__unnamed_2:
        /* <DEDUP_REMOVED lines=40> */
        /*04ea*/ 	.byte	0x3a, 0x3a, 0x43, 0x3c, 0x30, 0x3e, 0x3e, 0x3e, 0x3e, 0x5d, 0x00
.L_2:


//--------------------- .nv.shared._ZN7cutlass13device_kernelINS_4gemm6kernel13GemmUniversalIN4cute5tupleIJiiiiEEENS1_10collective13CollectiveMmaINS1_35MainloopSm100TmaUmmaWarpSpecializedILi6ELi2ELi4ENS5_IJNS4_1CILi4EEESB_NSA_ILi1EEEEEEEENS5_IJNSA_ILi128EEESF_NSA_ILi64EEEEEENS_6half_tENS5_IJlSC_lEEESI_SJ_NS4_8TiledMMAINS4_8MMA_AtomIJNS4_26SM100_MMA_F16BF16_2x1SM_SSISI_SI_fLi128ELi128ELNS4_4UMMA5MajorE0ELSO_0ELNSN_7ScaleInE0ELSP_0EEEEEENS4_6LayoutINS5_IJSC_SC_SC_EEENS5_IJNSA_ILi0EEESU_SU_EEEEENS5_IJNS4_10UnderscoreESX_SX_EEEEENS4_28SM100_TMA_2SM_LOAD_MULTICASTENS4_14ComposedLayoutINS4_7SwizzleILi3ELi4ELi3EEENS4_18smem_ptr_flag_bitsILi16EEENSS_INS5_IJNSA_ILi8EEESG_EEENS5_IJSG_SC_EEEEEEEvNS4_8identityES10_S1A_vS1B_EENS_8epilogue10collective18CollectiveEpilogueINS1D_23Sm100TmaWarpSpecializedILi4ELi2ELi16ELb1ELb0EEEJNS5_IJSG_SF_SG_EEENS5_IJNSS_ISG_SC_EENSS_INS5_IJNSA_ILi16EEENSA_ILi2EEEEEENS5_IJSC_SG_EEEEEEEESI_SJ_SI_SJ_NS1D_6fusion15FusionCallbacksIS1H_NS1Q_17LinearCombinationISI_fSI_fLNS_15FloatRoundStyleE2EEES1I_S1P_JEEENS4_5SM1004TMEM4LOAD26SM100_TMEM_LOAD_32dp32b16xENS4_13SM90_TMA_LOADENS11_INS12_ILi1ELi4ELi3EEES15_NSS_INS5_IJS16_S1K_EEENS5_IJS1K_SC_EEEEEEENS4_39AutoVectorizingCopyWithAssumedAlignmentILi128EEENS4_14SM90_TMA_STOREES25_S27_S27_EEEvvEEEEvNT_6ParamsE --------------------------
	.section	.nv.shared._ZN7cutlass13device_kernelINS_4gemm6kernel13GemmUniversalIN4cute5tupleIJiiiiEEENS1_10collective13CollectiveMmaINS1_35MainloopSm100TmaUmmaWarpSpecializedILi6ELi2ELi4ENS5_IJNS4_1CILi4EEESB_NSA_ILi1EEEEEEEENS5_IJNSA_ILi128EEESF_NSA_ILi64EEEEEENS_6half_tENS5_IJlSC_lEEESI_SJ_NS4_8TiledMMAINS4_8MMA_AtomIJNS4_26SM100_MMA_F16BF16_2x1SM_SSISI_SI_fLi128ELi128ELNS4_4UMMA5MajorE0ELSO_0ELNSN_7ScaleInE0ELSP_0EEEEEENS4_6LayoutINS5_IJSC_SC_SC_EEENS5_IJNSA_ILi0EEESU_SU_EEEEENS5_IJNS4_10UnderscoreESX_SX_EEEEENS4_28SM100_TMA_2SM_LOAD_MULTICASTENS4_14ComposedLayoutINS4_7SwizzleILi3ELi4ELi3EEENS4_18smem_ptr_flag_bitsILi16EEENSS_INS5_IJNSA_ILi8EEESG_EEENS5_IJSG_SC_EEEEEEEvNS4_8identityES10_S1A_vS1B_EENS_8epilogue10collective18CollectiveEpilogueINS1D_23Sm100TmaWarpSpecializedILi4ELi2ELi16ELb1ELb0EEEJNS5_IJSG_SF_SG_EEENS5_IJNSS_ISG_SC_EENSS_INS5_IJNSA_ILi16EEENSA_ILi2EEEEEENS5_IJSC_SG_EEEEEEEESI_SJ_SI_SJ_NS1D_6fusion15FusionCallbacksIS1H_NS1Q_17LinearCombinationISI_fSI_fLNS_15FloatRoundStyleE2EEES1I_S1P_JEEENS4_5SM1004TMEM4LOAD26SM100_TMEM_LOAD_32dp32b16xENS4_13SM90_TMA_LOADENS11_INS12_ILi1ELi4ELi3EEES15_NSS_INS5_IJS16_S1K_EEENS5_IJS1K_SC_EEEEEEENS4_39AutoVectorizingCopyWithAssumedAlignmentILi128EEENS4_14SM90_TMA_STOREES25_S27_S27_EEEvvEEEEvNT_6ParamsE,"aw",@nobits
	.sectionflags	@""
	.align	16
	.zero		1024


//--------------------- .nv.shared.reserved.0     --------------------------
	.section	.nv.shared.reserved.0,"aw",@nobits
	.weak		__nv_reservedSMEM_offset_0_alias
	.size		__nv_reservedSMEM_offset_0_alias, 0, 64
	.other		__nv_reservedSMEM_offset_0_alias,@"STO_CUDA_RESERVED_SHARED STV_DEFAULT"
__nv_reservedSMEM_offset_0_alias:
	.zero		0
.nv.shared.reserved.0:
	.zero		64
	.weak		__nv_reservedSMEM_tcgen05_partition
	.type		__nv_reservedSMEM_tcgen05_partition,@object
	.size		__nv_reservedSMEM_tcgen05_partition,(.L_0 - __nv_reservedSMEM_tcgen05_partition)
__nv_reservedSMEM_tcgen05_partition:
	.zero		32
.L_0:


//--------------------- .nv.global                --------------------------
	.section	.nv.global,"aw",@nobits
.nv.global:
	.type		_ZN40_INTERNAL_ebcc18fa_4_k_cu_a34920b0_343244cute1_E,@object
	.size		_ZN40_INTERNAL_ebcc18fa_4_k_cu_a34920b0_343244cute1_E,(_ZN40_INTERNAL_ebcc18fa_4_k_cu_a34920b0_343244cuda3std3__45__cpo6cbeginE - _ZN40_INTERNAL_ebcc18fa_4_k_cu_a34920b0_343244cute1_E)
_ZN40_INTERNAL_ebcc18fa_4_k_cu_a34920b0_343244cute1_E:
	.zero		1
	.type		_ZN40_INTERNAL_ebcc18fa_4_k_cu_a34920b0_343244cuda3std3__45__cpo6cbeginE,@object
	.size		_ZN40_INTERNAL_ebcc18fa_4_k_cu_a34920b0_343244cuda3std3__45__cpo6cbeginE,(_ZN40_INTERNAL_ebcc18fa_4_k_cu_a34920b0_343244cuda3std3__48in_placeE - _ZN40_INTERNAL_ebcc18fa_4_k_cu_a34920b0_343244cuda3std3__45__cpo6cbeginE)
_ZN40_INTERNAL_ebcc18fa_4_k_cu_a34920b0_343244cuda3std3__45__cpo6cbeginE:
	.zero		1
	.type		_ZN40_INTERNAL_ebcc18fa_4_k_cu_a34920b0_343244cuda3std3__48in_placeE,@object
	.size		_ZN40_INTERNAL_ebcc18fa_4_k_cu_a34920b0_343244cuda3std3__48in_placeE,(_ZN40_INTERNAL_ebcc18fa_4_k_cu_a34920b0_343244cuda3std6ranges3__45__cpo9iter_moveE - _ZN40_INTERNAL_ebcc18fa_4_k_cu_a34920b0_343244cuda3std3__48in_placeE)
_ZN40_INTERNAL_ebcc18fa_4_k_cu_a34920b0_343244cuda3std3__48in_placeE:
	.zero		1
	.type		_ZN40_INTERNAL_ebcc18fa_4_k_cu_a34920b0_343244cuda3std6ranges3__45__cpo9iter_moveE,@object
	.size		_ZN40_INTERNAL_ebcc18fa_4_k_cu_a34920b0_343244cuda3std6ranges3__45__cpo9iter_moveE,(_ZN40_INTERNAL_ebcc18fa_4_k_cu_a34920b0_343244cuda3std3__45__cpo5beginE - _ZN40_INTERNAL_ebcc18fa_4_k_cu_a34920b0_343244cuda3std6ranges3__45__cpo9iter_moveE)
_ZN40_INTERNAL_ebcc18fa_4_k_cu_a34920b0_343244cuda3std6ranges3__45__cpo9iter_moveE:
	.zero		1
	.type		_ZN40_INTERNAL_ebcc18fa_4_k_cu_a34920b0_343244cuda3std3__45__cpo5beginE,@object
	.size		_ZN40_INTERNAL_ebcc18fa_4_k_cu_a34920b0_343244cuda3std3__45__cpo5beginE,(_ZN40_INTERNAL_ebcc18fa_4_k_cu_a34920b0_343244cuda3std3__442_GLOBAL__N__ebcc18fa_4_k_cu_a34920b0_343246ignoreE - _ZN40_INTERNAL_ebcc18fa_4_k_cu_a34920b0_343244cuda3std3__45__cpo5beginE)
_ZN40_INTERNAL_ebcc18fa_4_k_cu_a34920b0_343244cuda3std3__45__cpo5beginE:
	.zero		1
	.type		_ZN40_INTERNAL_ebcc18fa_4_k_cu_a34920b0_343244cuda3std3__442_GLOBAL__N__ebcc18fa_4_k_cu_a34920b0_343246ignoreE,@object
	.size		_ZN40_INTERNAL_ebcc18fa_4_k_cu_a34920b0_343244cuda3std3__442_GLOBAL__N__ebcc18fa_4_k_cu_a34920b0_343246ignoreE,(_ZN40_INTERNAL_ebcc18fa_4_k_cu_a34920b0_343244cute7productE - _ZN40_INTERNAL_ebcc18fa_4_k_cu_a34920b0_343244cuda3std3__442_GLOBAL__N__ebcc18fa_4_k_cu_a34920b0_343246ignoreE)
_ZN40_INTERNAL_ebcc18fa_4_k_cu_a34920b0_343244cuda3std3__442_GLOBAL__N__ebcc18fa_4_k_cu_a34920b0_343246ignoreE:
	.zero		1
	.type		_ZN40_INTERNAL_ebcc18fa_4_k_cu_a34920b0_343244cute7productE,@object
	.size		_ZN40_INTERNAL_ebcc18fa_4_k_cu_a34920b0_343244cute7productE,(_ZN40_INTERNAL_ebcc18fa_4_k_cu_a34920b0_343244cuda3std3__45__cpo3endE - _ZN40_INTERNAL_ebcc18fa_4_k_cu_a34920b0_343244cute7productE)
_ZN40_INTERNAL_ebcc18fa_4_k_cu_a34920b0_343244cute7productE:
	.zero		1
	.type		_ZN40_INTERNAL_ebcc18fa_4_k_cu_a34920b0_343244cuda3std3__45__cpo3endE,@object
	.size		_ZN40_INTERNAL_ebcc18fa_4_k_cu_a34920b0_343244cuda3std3__45__cpo3endE,(_ZN40_INTERNAL_ebcc18fa_4_k_cu_a34920b0_343244cuda3std3__419piecewise_constructE - _ZN40_INTERNAL_ebcc18fa_4_k_cu_a34920b0_343244cuda3std3__45__cpo3endE)
_ZN40_INTERNAL_ebcc18fa_4_k_cu_a34920b0_343244cuda3std3__45__cpo3endE:
	.zero		1
	.type		_ZN40_INTERNAL_ebcc18fa_4_k_cu_a34920b0_343244cuda3std3__419piecewise_constructE,@object
	.size		_ZN40_INTERNAL_ebcc18fa_4_k_cu_a34920b0_343244cuda3std3__419piecewise_constructE,(_ZN40_INTERNAL_ebcc18fa_4_k_cu_a34920b0_343244cuda3std3__45__cpo4cendE - _ZN40_INTERNAL_ebcc18fa_4_k_cu_a34920b0_343244cuda3std3__419piecewise_constructE)
_ZN40_INTERNAL_ebcc18fa_4_k_cu_a34920b0_343244cuda3std3__419piecewise_constructE:
	.zero		1
	.type		_ZN40_INTERNAL_ebcc18fa_4_k_cu_a34920b0_343244cuda3std3__45__cpo4cendE,@object
	.size		_ZN40_INTERNAL_ebcc18fa_4_k_cu_a34920b0_343244cuda3std3__45__cpo4cendE,(_ZN40_INTERNAL_ebcc18fa_4_k_cu_a34920b0_343244cuda3std6ranges3__45__cpo4swapE - _ZN40_INTERNAL_ebcc18fa_4_k_cu_a34920b0_343244cuda3std3__45__cpo4cendE)
_ZN40_INTERNAL_ebcc18fa_4_k_cu_a34920b0_343244cuda3std3__45__cpo4cendE:
	.zero		1
	.type		_ZN40_INTERNAL_ebcc18fa_4_k_cu_a34920b0_343244cuda3std6ranges3__45__cpo4swapE,@object
	.size		_ZN40_INTERNAL_ebcc18fa_4_k_cu_a34920b0_343244cuda3std6ranges3__45__cpo4swapE,(.L_10 - _ZN40_INTERNAL_ebcc18fa_4_k_cu_a34920b0_343244cuda3std6ranges3__45__cpo4swapE)
_ZN40_INTERNAL_ebcc18fa_4_k_cu_a34920b0_343244cuda3std6ranges3__45__cpo4swapE:
	.zero		1
.L_10:


//--------------------- .nv.constant0._ZN7cutlass13device_kernelINS_4gemm6kernel13GemmUniversalIN4cute5tupleIJiiiiEEENS1_10collective13CollectiveMmaINS1_35MainloopSm100TmaUmmaWarpSpecializedILi6ELi2ELi4ENS5_IJNS4_1CILi4EEESB_NSA_ILi1EEEEEEEENS5_IJNSA_ILi128EEESF_NSA_ILi64EEEEEENS_6half_tENS5_IJlSC_lEEESI_SJ_NS4_8TiledMMAINS4_8MMA_AtomIJNS4_26SM100_MMA_F16BF16_2x1SM_SSISI_SI_fLi128ELi128ELNS4_4UMMA5MajorE0ELSO_0ELNSN_7ScaleInE0ELSP_0EEEEEENS4_6LayoutINS5_IJSC_SC_SC_EEENS5_IJNSA_ILi0EEESU_SU_EEEEENS5_IJNS4_10UnderscoreESX_SX_EEEEENS4_28SM100_TMA_2SM_LOAD_MULTICASTENS4_14ComposedLayoutINS4_7SwizzleILi3ELi4ELi3EEENS4_18smem_ptr_flag_bitsILi16EEENSS_INS5_IJNSA_ILi8EEESG_EEENS5_IJSG_SC_EEEEEEEvNS4_8identityES10_S1A_vS1B_EENS_8epilogue10collective18CollectiveEpilogueINS1D_23Sm100TmaWarpSpecializedILi4ELi2ELi16ELb1ELb0EEEJNS5_IJSG_SF_SG_EEENS5_IJNSS_ISG_SC_EENSS_INS5_IJNSA_ILi16EEENSA_ILi2EEEEEENS5_IJSC_SG_EEEEEEEESI_SJ_SI_SJ_NS1D_6fusion15FusionCallbacksIS1H_NS1Q_17LinearCombinationISI_fSI_fLNS_15FloatRoundStyleE2EEES1I_S1P_JEEENS4_5SM1004TMEM4LOAD26SM100_TMEM_LOAD_32dp32b16xENS4_13SM90_TMA_LOADENS11_INS12_ILi1ELi4ELi3EEES15_NSS_INS5_IJS16_S1K_EEENS5_IJS1K_SC_EEEEEEENS4_39AutoVectorizingCopyWithAssumedAlignmentILi128EEENS4_14SM90_TMA_STOREES25_S27_S27_EEEvvEEEEvNT_6ParamsE --------------------------
	.section	.nv.constant0._ZN7cutlass13device_kernelINS_4gemm6kernel13GemmUniversalIN4cute5tupleIJiiiiEEENS1_10collective13CollectiveMmaINS1_35MainloopSm100TmaUmmaWarpSpecializedILi6ELi2ELi4ENS5_IJNS4_1CILi4EEESB_NSA_ILi1EEEEEEEENS5_IJNSA_ILi128EEESF_NSA_ILi64EEEEEENS_6half_tENS5_IJlSC_lEEESI_SJ_NS4_8TiledMMAINS4_8MMA_AtomIJNS4_26SM100_MMA_F16BF16_2x1SM_SSISI_SI_fLi128ELi128ELNS4_4UMMA5MajorE0ELSO_0ELNSN_7ScaleInE0ELSP_0EEEEEENS4_6LayoutINS5_IJSC_SC_SC_EEENS5_IJNSA_ILi0EEESU_SU_EEEEENS5_IJNS4_10UnderscoreESX_SX_EEEEENS4_28SM100_TMA_2SM_LOAD_MULTICASTENS4_14ComposedLayoutINS4_7SwizzleILi3ELi4ELi3EEENS4_18smem_ptr_flag_bitsILi16EEENSS_INS5_IJNSA_ILi8EEESG_EEENS5_IJSG_SC_EEEEEEEvNS4_8identityES10_S1A_vS1B_EENS_8epilogue10collective18CollectiveEpilogueINS1D_23Sm100TmaWarpSpecializedILi4ELi2ELi16ELb1ELb0EEEJNS5_IJSG_SF_SG_EEENS5_IJNSS_ISG_SC_EENSS_INS5_IJNSA_ILi16EEENSA_ILi2EEEEEENS5_IJSC_SG_EEEEEEEESI_SJ_SI_SJ_NS1D_6fusion15FusionCallbacksIS1H_NS1Q_17LinearCombinationISI_fSI_fLNS_15FloatRoundStyleE2EEES1I_S1P_JEEENS4_5SM1004TMEM4LOAD26SM100_TMEM_LOAD_32dp32b16xENS4_13SM90_TMA_LOADENS11_INS12_ILi1ELi4ELi3EEES15_NSS_INS5_IJS16_S1K_EEENS5_IJS1K_SC_EEEEEEENS4_39AutoVectorizingCopyWithAssumedAlignmentILi128EEENS4_14SM90_TMA_STOREES25_S27_S27_EEEvvEEEEvNT_6ParamsE,"a",@progbits
	.sectionflags	@""
	.align	4
.nv.constant0._ZN7cutlass13device_kernelINS_4gemm6kernel13GemmUniversalIN4cute5tupleIJiiiiEEENS1_10collective13CollectiveMmaINS1_35MainloopSm100TmaUmmaWarpSpecializedILi6ELi2ELi4ENS5_IJNS4_1CILi4EEESB_NSA_ILi1EEEEEEEENS5_IJNSA_ILi128EEESF_NSA_ILi64EEEEEENS_6half_tENS5_IJlSC_lEEESI_SJ_NS4_8TiledMMAINS4_8MMA_AtomIJNS4_26SM100_MMA_F16BF16_2x1SM_SSISI_SI_fLi128ELi128ELNS4_4UMMA5MajorE0ELSO_0ELNSN_7ScaleInE0ELSP_0EEEEEENS4_6LayoutINS5_IJSC_SC_SC_EEENS5_IJNSA_ILi0EEESU_SU_EEEEENS5_IJNS4_10UnderscoreESX_SX_EEEEENS4_28SM100_TMA_2SM_LOAD_MULTICASTENS4_14ComposedLayoutINS4_7SwizzleILi3ELi4ELi3EEENS4_18smem_ptr_flag_bitsILi16EEENSS_INS5_IJNSA_ILi8EEESG_EEENS5_IJSG_SC_EEEEEEEvNS4_8identityES10_S1A_vS1B_EENS_8epilogue10collective18CollectiveEpilogueINS1D_23Sm100TmaWarpSpecializedILi4ELi2ELi16ELb1ELb0EEEJNS5_IJSG_SF_SG_EEENS5_IJNSS_ISG_SC_EENSS_INS5_IJNSA_ILi16EEENSA_ILi2EEEEEENS5_IJSC_SG_EEEEEEEESI_SJ_SI_SJ_NS1D_6fusion15FusionCallbacksIS1H_NS1Q_17LinearCombinationISI_fSI_fLNS_15FloatRoundStyleE2EEES1I_S1P_JEEENS4_5SM1004TMEM4LOAD26SM100_TMEM_LOAD_32dp32b16xENS4_13SM90_TMA_LOADENS11_INS12_ILi1ELi4ELi3EEES15_NSS_INS5_IJS16_S1K_EEENS5_IJS1K_SC_EEEEEEENS4_39AutoVectorizingCopyWithAssumedAlignmentILi128EEENS4_14SM90_TMA_STOREES25_S27_S27_EEEvvEEEEvNT_6ParamsE:
	.zero		2944


//--------------------- SYMBOLS --------------------------

	.type		.nv.reservedSmem.offset0,@object
	.size		.nv.reservedSmem.offset0,0x4
	.type		.nv.reservedSmem.cap,@object
	.size		.nv.reservedSmem.cap,0x4
	.type		__assertfail,@function
